def matmul_kernel(
    a_ptr,
    b_ptr,
    c_ptr,
    M,
    N,
    K,
    stride_am,
    stride_ak,
    stride_bk,
    stride_bn,
    stride_cm,
    stride_cn,
    BLOCK_M: tl.constexpr,
    BLOCK_N: tl.constexpr,
    BLOCK_K: tl.constexpr,
    GROUP_M: tl.constexpr,
):
    pid = tl.program_id(axis=0)
    num_pid_m = tl.cdiv(M, BLOCK_M)
    num_pid_n = tl.cdiv(N, BLOCK_N)
    num_pid_in_group = GROUP_M * num_pid_n
    group_id = pid // num_pid_in_group
    first_pid_m = group_id * GROUP_M
    group_size_m = min(num_pid_m - first_pid_m, GROUP_M)
    pid_m = first_pid_m + ((pid % num_pid_in_group) % group_size_m)
    pid_n = (pid % num_pid_in_group) // group_size_m

    offs_am = (pid_m * BLOCK_M + tl.arange(0, BLOCK_M)) % M
    offs_bn = (pid_n * BLOCK_N + tl.arange(0, BLOCK_N)) % N
    offs_k = tl.arange(0, BLOCK_K)
    a_ptrs = a_ptr + offs_am[:, None] * stride_am + offs_k[None, :] * stride_ak
    b_ptrs = b_ptr + offs_k[:, None] * stride_bk + offs_bn[None, :] * stride_bn

    acc = tl.zeros((BLOCK_M, BLOCK_N), dtype=tl.float32)
    for kk in range(0, tl.cdiv(K, BLOCK_K)):
        a = tl.load(a_ptrs, mask=offs_k[None, :] < K - kk * BLOCK_K, other=0.0)
        b = tl.load(b_ptrs, mask=offs_k[:, None] < K - kk * BLOCK_K, other=0.0)
        acc = tl.dot(a, b, acc)
        a_ptrs += BLOCK_K * stride_ak
        b_ptrs += BLOCK_K * stride_bk

    c = acc.to(c_ptr.dtype.element_ty)
    offs_cm = pid_m * BLOCK_M + tl.arange(0, BLOCK_M)
    offs_cn = pid_n * BLOCK_N + tl.arange(0, BLOCK_N)
    c_ptrs = c_ptr + offs_cm[:, None] * stride_cm + offs_cn[None, :] * stride_cn
    mask = (offs_cm[:, None] < M) & (offs_cn[None, :] < N)
    tl.store(c_ptrs, c, mask=mask)

# config = {"BLOCK_K": 64, "BLOCK_M": 512, "BLOCK_N": 64, "GROUP_M": 8, "arch": "sm_100", "dtype": "fp8e4m3", "num_ctas": 1, "num_stages": 3, "num_warps": 16}
# arch = sm_100


// ===== COMPILED SASS (sm_100a) =====

	.target	sm_100a

	.elftype	@"ET_EXEC"


//--------------------- .note.nv.tkinfo           --------------------------
	.section	.note.nv.tkinfo,"",@"SHT_NOTE"
	.sectionflags	@"SHF_NOTE_NV_TKINFO"
	.tkinfo
        /*0018*/ 	.word	0x00000081
        /*0030*/ 	.string	""
        /*0030*/ 	.string	"ptxas-blackwell"
        /*0030*/ 	.string	"Cuda compilation tools, release 12.9, V12.9.86"
        /*0030*/ 	.string	"Build cuda_12.9.r12.9/compiler.36037853_0"
        /*0030*/ 	.string	"-v  -suppress-debug-info  -lineinfo  -arch sm_100a "



//--------------------- .note.nv.cuver            --------------------------
	.section	.note.nv.cuver,"",@"SHT_NOTE"
	.sectionflags	@"SHF_NOTE_NV_CUVER"
        /*0018*/ 	.short	0x0001
        /*001a*/ 	.short	0x0064
        /*001c*/ 	.short	0x0001
        /*001e*/ 	.short	0x0000
        /*0020*/ 	.short	0x0001
        /*0022*/ 	.short	0x0000


//--------------------- .nv.info                  --------------------------
	.section	.nv.info,"",@"SHT_CUDA_INFO"
	.align	4


	//----- nvinfo : EIATTR_REGCOUNT
	.align		4
        /*0000*/ 	.byte	0x04, 0x2f
        /*0002*/ 	.short	(.L_1 - .L_0)
	.align		4
.L_0:
        /*0004*/ 	.word	index@(matmul_kernel)
        /*0008*/ 	.word	0x00000080


	//----- nvinfo : EIATTR_FRAME_SIZE
	.align		4
.L_1:
        /*000c*/ 	.byte	0x04, 0x11
        /*000e*/ 	.short	(.L_3 - .L_2)
	.align		4
.L_2:
        /*0010*/ 	.word	index@(matmul_kernel)
        /*0014*/ 	.word	0x00000178


	//----- nvinfo : EIATTR_MIN_STACK_SIZE
	.align		4
.L_3:
        /*0018*/ 	.byte	0x04, 0x12
        /*001a*/ 	.short	(.L_5 - .L_4)
	.align		4
.L_4:
        /*001c*/ 	.word	index@(matmul_kernel)
        /*0020*/ 	.word	0x00000178
.L_5:


//--------------------- .nv.info.matmul_kernel    --------------------------
	.section	.nv.info.matmul_kernel,"",@"SHT_CUDA_INFO"
	.sectionflags	@""
	.align	4


	//----- nvinfo : EIATTR_CUDA_API_VERSION
	.align		4
        /*0000*/ 	.byte	0x04, 0x37
        /*0002*/ 	.short	(.L_7 - .L_6)
.L_6:
        /*0004*/ 	.word	0x00000081


	//----- nvinfo : EIATTR_KPARAM_INFO
	.align		4
.L_7:
        /*0008*/ 	.byte	0x04, 0x17
        /*000a*/ 	.short	(.L_9 - .L_8)
.L_8:
        /*000c*/ 	.word	0x00000000
        /*0010*/ 	.short	0x000d
        /*0012*/ 	.short	0x0048
        /*0014*/ 	.byte	0x00, 0xf4, 0x21, 0x00


	//----- nvinfo : EIATTR_KPARAM_INFO
	.align		4
.L_9:
        /*0018*/ 	.byte	0x04, 0x17
        /*001a*/ 	.short	(.L_11 - .L_10)
.L_10:
        /*001c*/ 	.word	0x00000000
        /*0020*/ 	.short	0x000c
        /*0022*/ 	.short	0x0040
        /*0024*/ 	.byte	0x00, 0xf4, 0x21, 0x00


	//----- nvinfo : EIATTR_KPARAM_INFO
	.align		4
.L_11:
        /*0028*/ 	.byte	0x04, 0x17
        /*002a*/ 	.short	(.L_13 - .L_12)
.L_12:
        /*002c*/ 	.word	0x00000000
        /*0030*/ 	.short	0x000b
        /*0032*/ 	.short	0x0038
        /*0034*/ 	.byte	0x00, 0xf0, 0x11, 0x00


	//----- nvinfo : EIATTR_KPARAM_INFO
	.align		4
.L_13:
        /*0038*/ 	.byte	0x04, 0x17
        /*003a*/ 	.short	(.L_15 - .L_14)
.L_14:
        /*003c*/ 	.word	0x00000000
        /*0040*/ 	.short	0x000a
        /*0042*/ 	.short	0x0034
        /*0044*/ 	.byte	0x00, 0xf0, 0x11, 0x00


	//----- nvinfo : EIATTR_KPARAM_INFO
	.align		4
.L_15:
        /*0048*/ 	.byte	0x04, 0x17
        /*004a*/ 	.short	(.L_17 - .L_16)
.L_16:
        /*004c*/ 	.word	0x00000000
        /*0050*/ 	.short	0x0009
        /*0052*/ 	.short	0x0030
        /*0054*/ 	.byte	0x00, 0xf0, 0x11, 0x00


	//----- nvinfo : EIATTR_KPARAM_INFO
	.align		4
.L_17:
        /*0058*/ 	.byte	0x04, 0x17
        /*005a*/ 	.short	(.L_19 - .L_18)
.L_18:
        /*005c*/ 	.word	0x00000000
        /*0060*/ 	.short	0x0008
        /*0062*/ 	.short	0x002c
        /*0064*/ 	.byte	0x00, 0xf0, 0x11, 0x00


	//----- nvinfo : EIATTR_KPARAM_INFO
	.align		4
.L_19:
        /*0068*/ 	.byte	0x04, 0x17
        /*006a*/ 	.short	(.L_21 - .L_20)
.L_20:
        /*006c*/ 	.word	0x00000000
        /*0070*/ 	.short	0x0007
        /*0072*/ 	.short	0x0028
        /*0074*/ 	.byte	0x00, 0xf0, 0x11, 0x00


	//----- nvinfo : EIATTR_KPARAM_INFO
	.align		4
.L_21:
        /*0078*/ 	.byte	0x04, 0x17
        /*007a*/ 	.short	(.L_23 - .L_22)
.L_22:
        /*007c*/ 	.word	0x00000000
        /*0080*/ 	.short	0x0006
        /*0082*/ 	.short	0x0024
        /*0084*/ 	.byte	0x00, 0xf0, 0x11, 0x00


	//----- nvinfo : EIATTR_KPARAM_INFO
	.align		4
.L_23:
        /*0088*/ 	.byte	0x04, 0x17
        /*008a*/ 	.short	(.L_25 - .L_24)
.L_24:
        /*008c*/ 	.word	0x00000000
        /*0090*/ 	.short	0x0005
        /*0092*/ 	.short	0x0020
        /*0094*/ 	.byte	0x00, 0xf0, 0x11, 0x00


	//----- nvinfo : EIATTR_KPARAM_INFO
	.align		4
.L_25:
        /*0098*/ 	.byte	0x04, 0x17
        /*009a*/ 	.short	(.L_27 - .L_26)
.L_26:
        /*009c*/ 	.word	0x00000000
        /*00a0*/ 	.short	0x0004
        /*00a2*/ 	.short	0x001c
        /*00a4*/ 	.byte	0x00, 0xf0, 0x11, 0x00


	//----- nvinfo : EIATTR_KPARAM_INFO
	.align		4
.L_27:
        /*00a8*/ 	.byte	0x04, 0x17
        /*00aa*/ 	.short	(.L_29 - .L_28)
.L_28:
        /*00ac*/ 	.word	0x00000000
        /*00b0*/ 	.short	0x0003
        /*00b2*/ 	.short	0x0018
        /*00b4*/ 	.byte	0x00, 0xf0, 0x11, 0x00


	//----- nvinfo : EIATTR_KPARAM_INFO
	.align		4
.L_29:
        /*00b8*/ 	.byte	0x04, 0x17
        /*00ba*/ 	.short	(.L_31 - .L_30)
.L_30:
        /*00bc*/ 	.word	0x00000000
        /*00c0*/ 	.short	0x0002
        /*00c2*/ 	.short	0x0010
        /*00c4*/ 	.byte	0x00, 0xf4, 0x21, 0x00


	//----- nvinfo : EIATTR_KPARAM_INFO
	.align		4
.L_31:
        /*00c8*/ 	.byte	0x04, 0x17
        /*00ca*/ 	.short	(.L_33 - .L_32)
.L_32:
        /*00cc*/ 	.word	0x00000000
        /*00d0*/ 	.short	0x0001
        /*00d2*/ 	.short	0x0008
        /*00d4*/ 	.byte	0x00, 0xf4, 0x21, 0x00


	//----- nvinfo : EIATTR_KPARAM_INFO
	.align		4
.L_33:
        /*00d8*/ 	.byte	0x04, 0x17
        /*00da*/ 	.short	(.L_35 - .L_34)
.L_34:
        /*00dc*/ 	.word	0x00000000
        /*00e0*/ 	.short	0x0000
        /*00e2*/ 	.short	0x0000
        /*00e4*/ 	.byte	0x00, 0xf4, 0x21, 0x00


	//----- nvinfo : EIATTR_SPARSE_MMA_MASK
	.align		4
.L_35:
        /*00e8*/ 	.byte	0x03, 0x50
        /*00ea*/ 	.short	0x0000


	//----- nvinfo : EIATTR_MAXREG_COUNT
	.align		4
        /*00ec*/ 	.byte	0x03, 0x1b
        /*00ee*/ 	.short	0x0080


	//----- nvinfo : EIATTR_NUM_BARRIERS
	.align		4
        /*00f0*/ 	.byte	0x02, 0x4c
        /*00f2*/ 	.byte	0x01
	.zero		1


	//----- nvinfo : EIATTR_ANNOTATIONS
	.align		4
        /*00f4*/ 	.byte	0x04, 0x55
        /*00f6*/ 	.short	(.L_37 - .L_36)


	//   ....[0]....
.L_36:
        /*00f8*/ 	.word	0x00000001
        /*00fc*/ 	.byte	0x50, 0x05, 0x00, 0x00, 0x01, 0x00, 0x00, 0x00, 0x60, 0x05, 0x00, 0x00, 0x01, 0x00, 0x00, 0x00
        /* <DEDUP_REMOVED lines=96> */
        /*070c*/ 	.byte	0xf0, 0x5b, 0x00, 0x00


	//----- nvinfo : EIATTR_VRC_CTA_INIT_COUNT
	.align		4
.L_37:
        /*0710*/ 	.byte	0x02, 0x4a
	.zero		1
	.zero		1


	//----- nvinfo : EIATTR_EXIT_INSTR_OFFSETS
	.align		4
        /*0714*/ 	.byte	0x04, 0x1c
        /*0716*/ 	.short	(.L_39 - .L_38)


	//   ....[0]....
.L_38:
        /*0718*/ 	.word	0x00007c80


	//   ....[1]....
        /*071c*/ 	.word	0x00007ca0


	//----- nvinfo : EIATTR_REQNTID
	.align		4
.L_39:
        /*0720*/ 	.byte	0x04, 0x10
        /*0722*/ 	.short	(.L_41 - .L_40)
.L_40:
        /*0724*/ 	.word	0x00000200
        /*0728*/ 	.word	0x00000001
        /*072c*/ 	.word	0x00000001


	//----- nvinfo : EIATTR_CBANK_PARAM_SIZE
	.align		4
.L_41:
        /*0730*/ 	.byte	0x03, 0x19
        /*0732*/ 	.short	0x0050


	//----- nvinfo : EIATTR_PARAM_CBANK
	.align		4
        /*0734*/ 	.byte	0x04, 0x0a
        /*0736*/ 	.short	(.L_43 - .L_42)
	.align		4
.L_42:
        /*0738*/ 	.word	index@(.nv.constant0.matmul_kernel)
        /*073c*/ 	.short	0x0380
        /*073e*/ 	.short	0x0050


	//----- nvinfo : EIATTR_SW_WAR
	.align		4
.L_43:
        /*0740*/ 	.byte	0x04, 0x36
        /*0742*/ 	.short	(.L_45 - .L_44)
.L_44:
        /*0744*/ 	.word	0x00000008
.L_45:


//--------------------- .nv.compat                --------------------------
	.section	.nv.compat,"",@"SHT_CUDA_COMPAT_INFO"
	.align	4
        /*0000*/ 	.byte	0x02, 0x02, 0x02, 0x00, 0x02, 0x05, 0x05, 0x00, 0x02, 0x03, 0x00, 0x00, 0x02, 0x06, 0x01, 0x00


//--------------------- .nv.callgraph             --------------------------
	.section	.nv.callgraph,"",@"SHT_CUDA_CALLGRAPH"
	.align	4
	.sectionentsize	8
	.align		4
        /*0000*/ 	.word	0x00000000
	.align		4
        /*0004*/ 	.word	0xffffffff
	.align		4
        /*0008*/ 	.word	0x00000000
	.align		4
        /*000c*/ 	.word	0xfffffffe
	.align		4
        /*0010*/ 	.word	0x00000000
	.align		4
        /*0014*/ 	.word	0xfffffffd
	.align		4
        /*0018*/ 	.word	0x00000000
	.align		4
        /*001c*/ 	.word	0xfffffffc


//--------------------- .text.matmul_kernel       --------------------------
	.section	.text.matmul_kernel,"ax",@progbits
	.align	128
        .global         matmul_kernel
        .type           matmul_kernel,@function
        .size           matmul_kernel,(.L_x_4 - matmul_kernel)
        .other          matmul_kernel,@"STO_CUDA_ENTRY STV_DEFAULT"
matmul_kernel:
.text.matmul_kernel:
[----:B------:R-:W0:Y:S08]  /*0000*/  LDC R1, c[0x0][0x37c] ;  /* 0x0000df00ff017b82 */ /* 0x000e300000000800 */
[----:B------:R-:W1:Y:S01]  /*0010*/  LDC.64 R12, c[0x0][0x398] ;  /* 0x0000e600ff0c7b82 */ /* 0x000e620000000a00 */
[----:B------:R-:W2:Y:S01]  /*0020*/  S2R R5, SR_CTAID.X ;  /* 0x0000000000057919 */ /* 0x000ea20000002500 */
[----:B------:R-:W3:Y:S01]  /*0030*/  LDCU UR4, c[0x0][0x3a0] ;  /* 0x00007400ff0477ac */ /* 0x000ee20008000800 */
[----:B0-----:R-:W-:Y:S01]  /*0040*/  VIADD R1, R1, 0xfffffe88 ;  /* 0xfffffe8801017836 */ /* 0x001fe20000000000 */
[----:B------:R-:W0:Y:S01]  /*0050*/  S2R R80, SR_TID.X ;  /* 0x0000000000507919 */ /* 0x000e220000002100 */
[----:B------:R-:W4:Y:S03]  /*0060*/  LDCU UR7, c[0x0][0x3a0] ;  /* 0x00007400ff0777ac */ /* 0x000f260008000800 */
[----:B------:R-:W5:Y:S01]  /*0070*/  S2UR UR6, SR_CgaCtaId ;  /* 0x00000000000679c3 */ /* 0x000f620000008800 */
[----:B------:R-:W-:Y:S01]  /*0080*/  UMOV UR5, 0x400 ;  /* 0x0000040000057882 */ /* 0x000fe20000000000 */
[----:B------:R-:W0:Y:S01]  /*0090*/  LDCU.64 UR8, c[0x0][0x358] ;  /* 0x00006b00ff0877ac */ /* 0x000e220008000a00 */
[----:B---3--:R-:W-:Y:S01]  /*00a0*/  UIADD3 UR4, UPT, UPT, UR4, 0x3f, URZ ;  /* 0x0000003f04047890 */ /* 0x008fe2000fffe0ff */
[----:B-1----:R-:W-:-:S03]  /*00b0*/  VIADD R0, R13, 0x3f ;  /* 0x0000003f0d007836 */ /* 0x002fc60000000000 */
[----:B------:R-:W-:Y:S02]  /*00c0*/  UISETP.GT.AND UP0, UPT, UR4, 0x3f, UPT ;  /* 0x0000003f0400788c */ /* 0x000fe4000bf04270 */
[----:B------:R-:W-:Y:S01]  /*00d0*/  SHF.R.S32.HI R3, RZ, 0x1f, R0 ;  /* 0x0000001fff037819 */ /* 0x000fe20000011400 */
[----:B-----5:R-:W-:-:S03]  /*00e0*/  ULEA UR5, UR6, UR5, 0x18 ;  /* 0x0000000506057291 */ /* 0x020fc6000f8ec0ff */
[----:B------:R-:W-:Y:S02]  /*00f0*/  LEA.HI R3, R3, R0, RZ, 0x6 ;  /* 0x0000000003037211 */ /* 0x000fe400078f30ff */
[----:B--2---:R-:W-:Y:S02]  /*0100*/  IABS R8, R5 ;  /* 0x0000000500087213 */ /* 0x004fe40000000000 */
[----:B------:R-:W-:Y:S02]  /*0110*/  SHF.R.S32.HI R3, RZ, 0x6, R3 ;  /* 0x00000006ff037819 */ /* 0x000fe40000011403 */
[----:B0-----:R-:W-:-:S03]  /*0120*/  LOP3.LUT R15, R80, 0x1ff, RZ, 0xc0, !PT ;  /* 0x000001ff500f7812 */ /* 0x001fc600078ec0ff */
[----:B------:R-:W-:-:S05]  /*0130*/  IMAD.SHL.U32 R4, R3, 0x8, RZ ;  /* 0x0000000803047824 */ /* 0x000fca00078e00ff */
[-C--:B------:R-:W-:Y:S02]  /*0140*/  IABS R7, R4.reuse ;  /* 0x0000000400077213 */ /* 0x080fe40000000000 */
[----:B------:R-:W-:Y:S02]  /*0150*/  IABS R10, R4 ;  /* 0x00000004000a7213 */ /* 0x000fe40000000000 */
[----:B------:R-:W0:Y:S08]  /*0160*/  I2F.RP R0, R7 ;  /* 0x0000000700007306 */ /* 0x000e300000209400 */
[----:B0-----:R-:W0:Y:S02]  /*0170*/  MUFU.RCP R0, R0 ;  /* 0x0000000000007308 */ /* 0x001e240000001000 */
[----:B0-----:R-:W-:-:S02]  /*0180*/  VIADD R2, R0, 0xffffffe ;  /* 0x0ffffffe00027836 */ /* 0x001fc40000000000 */
[----:B------:R-:W-:-:S04]  /*0190*/  IMAD.MOV R0, RZ, RZ, -R10 ;  /* 0x000000ffff007224 */ /* 0x000fc800078e0a0a */
[----:B------:R0:W1:Y:S02]  /*01a0*/  F2I.FTZ.U32.TRUNC.NTZ R3, R2 ;  /* 0x0000000200037305 */ /* 0x000064000021f000 */
[----:B0-----:R-:W-:Y:S02]  /*01b0*/  IMAD.MOV.U32 R2, RZ, RZ, RZ ;  /* 0x000000ffff027224 */ /* 0x001fe400078e00ff */
[----:B-1----:R-:W-:-:S04]  /*01c0*/  IMAD.MOV R6, RZ, RZ, -R3 ;  /* 0x000000ffff067224 */ /* 0x002fc800078e0a03 */
[----:B------:R-:W-:Y:S02]  /*01d0*/  IMAD R9, R6, R7, RZ ;  /* 0x0000000706097224 */ /* 0x000fe400078e02ff */
[----:B------:R-:W-:Y:S02]  /*01e0*/  IMAD.MOV.U32 R6, RZ, RZ, R8 ;  /* 0x000000ffff067224 */ /* 0x000fe400078e0008 */
[----:B------:R-:W-:-:S06]  /*01f0*/  IMAD.HI.U32 R3, R3, R9, R2 ;  /* 0x0000000903037227 */ /* 0x000fcc00078e0002 */
[----:B------:R-:W-:-:S04]  /*0200*/  IMAD.HI.U32 R3, R3, R6, RZ ;  /* 0x0000000603037227 */ /* 0x000fc800078e00ff */
[----:B------:R-:W-:-:S05]  /*0210*/  IMAD R0, R3, R0, R6 ;  /* 0x0000000003007224 */ /* 0x000fca00078e0206 */
[----:B------:R-:W-:-:S13]  /*0220*/  ISETP.GT.U32.AND P1, PT, R7, R0, PT ;  /* 0x000000000700720c */ /* 0x000fda0003f24070 */
[----:B------:R-:W-:Y:S02]  /*0230*/  @!P1 IMAD.IADD R0, R0, 0x1, -R7 ;  /* 0x0000000100009824 */ /* 0x000fe400078e0a07 */
[----:B------:R-:W-:Y:S01]  /*0240*/  @!P1 VIADD R3, R3, 0x1 ;  /* 0x0000000103039836 */ /* 0x000fe20000000000 */
[----:B------:R-:W-:Y:S02]  /*0250*/  ISETP.NE.AND P1, PT, R4, RZ, PT ;  /* 0x000000ff0400720c */ /* 0x000fe40003f25270 */
[----:B------:R-:W-:Y:S02]  /*0260*/  ISETP.GE.U32.AND P0, PT, R0, R7, PT ;  /* 0x000000070000720c */ /* 0x000fe40003f06070 */
[----:B------:R-:W-:-:S04]  /*0270*/  LOP3.LUT R0, R5, R4, RZ, 0x3c, !PT ;  /* 0x0000000405007212 */ /* 0x000fc800078e3cff */
[----:B------:R-:W-:Y:S01]  /*0280*/  ISETP.GE.AND P2, PT, R0, RZ, PT ;  /* 0x000000ff0000720c */ /* 0x000fe20003f46270 */
[----:B------:R-:W-:-:S06]  /*0290*/  VIADD R0, R12, 0x1ff ;  /* 0x000001ff0c007836 */ /* 0x000fcc0000000000 */
[----:B------:R-:W-:-:S04]  /*02a0*/  @P0 VIADD R3, R3, 0x1 ;  /* 0x0000000103030836 */ /* 0x000fc80000000000 */
[----:B------:R-:W-:Y:S01]  /*02b0*/  IMAD.MOV.U32 R2, RZ, RZ, R3 ;  /* 0x000000ffff027224 */ /* 0x000fe200078e0003 */
[----:B------:R-:W-:-:S03]  /*02c0*/  SHF.R.S32.HI R3, RZ, 0x1f, R0 ;  /* 0x0000001fff037819 */ /* 0x000fc60000011400 */
[----:B------:R-:W-:Y:S01]  /*02d0*/  @!P2 IMAD.MOV R2, RZ, RZ, -R2 ;  /* 0x000000ffff02a224 */ /* 0x000fe200078e0a02 */
[----:B------:R-:W-:Y:S02]  /*02e0*/  @!P1 LOP3.LUT R2, RZ, R4, RZ, 0x33, !PT ;  /* 0x00000004ff029212 */ /* 0x000fe400078e33ff */
[----:B------:R-:W-:-:S03]  /*02f0*/  LEA.HI R3, R3, R0, RZ, 0x9 ;  /* 0x0000000003037211 */ /* 0x000fc600078f48ff */
[----:B------:R-:W-:Y:S02]  /*0300*/  IMAD.SHL.U32 R6, R2, 0x8, RZ ;  /* 0x0000000802067824 */ /* 0x000fe400078e00ff */
[----:B------:R-:W-:-:S03]  /*0310*/  IMAD.MOV R2, RZ, RZ, -R2 ;  /* 0x000000ffff027224 */ /* 0x000fc600078e0a02 */
[----:B------:R-:W-:Y:S01]  /*0320*/  LEA.HI.SX32 R3, R3, -R6, 0x17 ;  /* 0x8000000603037211 */ /* 0x000fe200078fbaff */
[----:B------:R-:W-:-:S03]  /*0330*/  IMAD R4, R4, R2, R5 ;  /* 0x0000000204047224 */ /* 0x000fc600078e0205 */
[----:B------:R-:W-:Y:S02]  /*0340*/  VIMNMX R11, PT, PT, R3, 0x8, PT ;  /* 0x00000008030b7848 */ /* 0x000fe40003fe0100 */
[----:B------:R-:W-:Y:S02]  /*0350*/  IABS R9, R4 ;  /* 0x0000000400097213 */ /* 0x000fe40000000000 */
[----:B------:R-:W-:-:S04]  /*0360*/  IABS R7, R11 ;  /* 0x0000000b00077213 */ /* 0x000fc80000000000 */
[----:B------:R-:W0:Y:S08]  /*0370*/  I2F.RP R0, R7 ;  /* 0x0000000700007306 */ /* 0x000e300000209400 */
[----:B0-----:R-:W0:Y:S02]  /*0380*/  MUFU.RCP R0, R0 ;  /* 0x0000000000007308 */ /* 0x001e240000001000 */
[----:B0-----:R-:W-:-:S06]  /*0390*/  VIADD R3, R0, 0xffffffe ;  /* 0x0ffffffe00037836 */ /* 0x001fcc0000000000 */
[----:B------:R-:W0:Y:S02]  /*03a0*/  F2I.FTZ.U32.TRUNC.NTZ R3, R3 ;  /* 0x0000000300037305 */ /* 0x000e24000021f000 */
[----:B0-----:R-:W-:-:S04]  /*03b0*/  IMAD.MOV R8, RZ, RZ, -R3 ;  /* 0x000000ffff087224 */ /* 0x001fc800078e0a03 */
[----:B------:R-:W-:Y:S01]  /*03c0*/  IMAD.MOV.U32 R2, RZ, RZ, R8 ;  /* 0x000000ffff027224 */ /* 0x000fe200078e0008 */
[----:B------:R-:W-:-:S03]  /*03d0*/  IABS R8, R11 ;  /* 0x0000000b00087213 */ /* 0x000fc60000000000 */
[----:B------:R-:W-:Y:S02]  /*03e0*/  IMAD R5, R2, R7, RZ ;  /* 0x0000000702057224 */ /* 0x000fe400078e02ff */
[----:B------:R-:W-:Y:S02]  /*03f0*/  IMAD.MOV.U32 R2, RZ, RZ, RZ ;  /* 0x000000ffff027224 */ /* 0x000fe400078e00ff */
[----:B------:R-:W-:Y:S02]  /*0400*/  IMAD.MOV R0, RZ, RZ, -R8 ;  /* 0x000000ffff007224 */ /* 0x000fe400078e0a08 */
[----:B------:R-:W-:Y:S01]  /*0410*/  IMAD.HI.U32 R2, R3, R5, R2 ;  /* 0x0000000503027227 */ /* 0x000fe200078e0002 */
[----:B------:R-:W-:-:S05]  /*0420*/  LOP3.LUT R5, R80, 0x1c0, RZ, 0xc0, !PT ;  /* 0x000001c050057812 */ /* 0x000fca00078ec0ff */
        /* <DEDUP_REMOVED lines=8> */
[----:B------:R-:W-:-:S07]  /*04b0*/  ISETP.GE.AND P2, PT, R0, RZ, PT ;  /* 0x000000ff0000720c */ /* 0x000fce0003f46270 */
[----:B------:R-:W-:-:S06]  /*04c0*/  @P0 VIADD R2, R2, 0x1 ;  /* 0x0000000102020836 */ /* 0x000fcc0000000000 */
[----:B------:R-:W-:Y:S01]  /*04d0*/  @!P2 IMAD.MOV R2, RZ, RZ, -R2 ;  /* 0x000000ffff02a224 */ /* 0x000fe200078e0a02 */
[----:B------:R-:W-:-:S05]  /*04e0*/  @!P1 LOP3.LUT R2, RZ, R11, RZ, 0x33, !PT ;  /* 0x0000000bff029212 */ /* 0x000fca00078e33ff */
[----:B------:R-:W-:Y:S02]  /*04f0*/  IMAD.MOV R0, RZ, RZ, -R2 ;  /* 0x000000ffff007224 */ /* 0x000fe400078e0a02 */
[----:B------:R-:W-:Y:S02]  /*0500*/  IMAD.SHL.U32 R14, R2, 0x40, RZ ;  /* 0x00000040020e7824 */ /* 0x000fe400078e00ff */
[----:B------:R-:W-:Y:S02]  /*0510*/  IMAD R0, R11, R0, R4 ;  /* 0x000000000b007224 */ /* 0x000fe400078e0204 */
[----:B----4-:R-:W-:Y:S02]  /*0520*/  IMAD.U32 R4, RZ, RZ, UR7 ;  /* 0x00000007ff047e24 */ /* 0x010fe4000f8e00ff */
[----:B------:R-:W-:-:S04]  /*0530*/  IMAD.IADD R0, R6, 0x1, R0 ;  /* 0x0000000106007824 */ /* 0x000fc800078e0200 */
[----:B------:R-:W-:-:S05]  /*0540*/  IMAD R81, R0, 0x200, R15 ;  /* 0x0000020000517824 */ /* 0x000fca00078e020f */
[----:B------:R0:W-:Y:S04]  /*0550*/  STL [R1+0x120], R81 ;  /* 0x0001205101007387 */ /* 0x0001e80000100800 */
[----:B------:R0:W-:Y:S01]  /*0560*/  STL [R1+0x38], R14 ;  /* 0x0000380e01007387 */ /* 0x0001e20000100800 */
[----:B------:R-:W-:Y:S05]  /*0570*/  BRA.U UP0, `(.L_x_0) ;  /* 0x00000001008c7547 */ /* 0x000fea000b800000 */
[----:B------:R-:W-:Y:S01]  /*0580*/  IMAD.SHL.U32 R0, R80, 0x10, RZ ;  /* 0x0000001050007824 */ /* 0x000fe200078e00ff */
[----:B------:R-:W-:Y:S02]  /*0590*/  CS2R R64, SRZ ;  /* 0x0000000000407805 */ /* 0x000fe4000001ff00 */
[----:B------:R-:W-:Y:S02]  /*05a0*/  CS2R R66, SRZ ;  /* 0x0000000000427805 */ /* 0x000fe4000001ff00 */
[----:B------:R-:W-:Y:S02]  /*05b0*/  CS2R R56, SRZ ;  /* 0x0000000000387805 */ /* 0x000fe4000001ff00 */
[----:B------:R-:W-:Y:S01]  /*05c0*/  CS2R R58, SRZ ;  /* 0x00000000003a7805 */ /* 0x000fe2000001ff00 */
[----:B------:R1:W-:Y:S01]  /*05d0*/  STL [R1+0x124], R0 ;  /* 0x0001240001007387 */ /* 0x0003e20000100800 */
[----:B------:R-:W-:Y:S02]  /*05e0*/  CS2R R16, SRZ ;  /* 0x0000000000107805 */ /* 0x000fe4000001ff00 */
[----:B------:R-:W-:-:S02]  /*05f0*/  CS2R R18, SRZ ;  /* 0x0000000000127805 */ /* 0x000fc4000001ff00 */
[----:B------:R-:W-:Y:S02]  /*0600*/  CS2R R20, SRZ ;  /* 0x0000000000147805 */ /* 0x000fe4000001ff00 */
[----:B------:R-:W-:Y:S02]  /*0610*/  CS2R R22, SRZ ;  /* 0x0000000000167805 */ /* 0x000fe4000001ff00 */
[----:B------:R-:W-:Y:S02]  /*0620*/  CS2R R24, SRZ ;  /* 0x0000000000187805 */ /* 0x000fe4000001ff00 */
[----:B------:R-:W-:Y:S02]  /*0630*/  CS2R R26, SRZ ;  /* 0x00000000001a7805 */ /* 0x000fe4000001ff00 */
        /* <DEDUP_REMOVED lines=21> */
[----:B------:R-:W-:Y:S01]  /*0790*/  CS2R R78, SRZ ;  /* 0x00000000004e7805 */ /* 0x000fe2000001ff00 */
[----:B-1----:R-:W-:Y:S06]  /*07a0*/  BRA `(.L_x_1) ;  /* 0x0000005000f07947 */ /* 0x002fec0003800000 */
.L_x_0:
[----:B------:R-:W-:Y:S01]  /*07b0*/  IABS R17, R12 ;  /* 0x0000000c00117213 */ /* 0x000fe20000000000 */
[----:B------:R-:W1:Y:S01]  /*07c0*/  LDCU UR10, c[0x0][0x3b0] ;  /* 0x00007600ff0a77ac */ /* 0x000e620008000800 */
[----:B------:R-:W-:Y:S02]  /*07d0*/  IABS R16, R13 ;  /* 0x0000000d00107213 */ /* 0x000fe40000000000 */
[----:B------:R-:W-:Y:S01]  /*07e0*/  CS2R R64, SRZ ;  /* 0x0000000000407805 */ /* 0x000fe2000001ff00 */
[----:B------:R-:W2:Y:S01]  /*07f0*/  I2F.RP R0, R17 ;  /* 0x0000001100007306 */ /* 0x000ea20000209400 */
[----:B------:R-:W-:Y:S01]  /*0800*/  LEA.HI R18, R5, R14, RZ, 0x1a ;  /* 0x0000000e05127211 */ /* 0x000fe200078fd0ff */
[----:B------:R-:W3:Y:S01]  /*0810*/  LDCU UR6, c[0x0][0x3a4] ;  /* 0x00007480ff0677ac */ /* 0x000ee20008000800 */
[----:B------:R-:W-:Y:S02]  /*0820*/  CS2R R66, SRZ ;  /* 0x0000000000427805 */ /* 0x000fe4000001ff00 */
[----:B------:R-:W-:-:S02]  /*0830*/  CS2R R56, SRZ ;  /* 0x0000000000387805 */ /* 0x000fc4000001ff00 */
[----:B------:R-:W-:Y:S01]  /*0840*/  CS2R R58, SRZ ;  /* 0x00000000003a7805 */ /* 0x000fe2000001ff00 */
[C---:B------:R-:W-:Y:S01]  /*0850*/  VIADD R20, R18.reuse, 0x30 ;  /* 0x0000003012147836 */ /* 0x040fe20000000000 */
[----:B------:R-:W4:Y:S01]  /*0860*/  LDCU UR21, c[0x0][0x3ac] ;  /* 0x00007580ff1577ac */ /* 0x000f220008000800 */
[----:B------:R-:W5:Y:S01]  /*0870*/  I2F.RP R8, R16 ;  /* 0x0000001000087306 */ /* 0x000f620000209400 */
[C---:B------:R-:W-:Y:S01]  /*0880*/  VIADD R22, R18.reuse, 0x28 ;  /* 0x0000002812167836 */ /* 0x040fe20000000000 */
[----:B------:R-:W-:Y:S02]  /*0890*/  CS2R R28, SRZ ;  /* 0x00000000001c7805 */ /* 0x000fe4000001ff00 */
[----:B------:R-:W-:Y:S01]  /*08a0*/  IABS R11, R20 ;  /* 0x00000014000b7213 */ /* 0x000fe20000000000 */
[C---:B------:R-:W-:Y:S01]  /*08b0*/  VIADD R23, R18.reuse, 0x20 ;  /* 0x0000002012177836 */ /* 0x040fe20000000000 */
[----:B------:R-:W0:Y:S01]  /*08c0*/  LDCU.64 UR22, c[0x0][0x380] ;  /* 0x00007000ff1677ac */ /* 0x000e220008000a00 */
[C---:B------:R-:W-:Y:S01]  /*08d0*/  VIADD R24, R18.reuse, 0x18 ;  /* 0x0000001812187836 */ /* 0x040fe20000000000 */
[----:B------:R-:W-:Y:S01]  /*08e0*/  CS2R R30, SRZ ;  /* 0x00000000001e7805 */ /* 0x000fe2000001ff00 */
[----:B--2---:R-:W2:Y:S01]  /*08f0*/  MUFU.RCP R0, R0 ;  /* 0x0000000000007308 */ /* 0x004ea20000001000 */
[----:B------:R-:W-:Y:S01]  /*0900*/  VIADD R25, R18, 0x10 ;  /* 0x0000001012197836 */ /* 0x000fe20000000000 */
[----:B------:R-:W-:-:S02]  /*0910*/  CS2R R32, SRZ ;  /* 0x0000000000207805 */ /* 0x000fc4000001ff00 */
[----:B------:R-:W-:Y:S01]  /*0920*/  IABS R15, R24 ;  /* 0x00000018000f7213 */ /* 0x000fe20000000000 */
[----:B------:R-:W-:Y:S01]  /*0930*/  VIADD R26, R18, 0x8 ;  /* 0x00000008121a7836 */ /* 0x000fe20000000000 */
[----:B------:R-:W-:Y:S02]  /*0940*/  CS2R R34, SRZ ;  /* 0x0000000000227805 */ /* 0x000fe4000001ff00 */
[----:B------:R-:W-:Y:S02]  /*0950*/  IABS R19, R25 ;  /* 0x0000001900137213 */ /* 0x000fe40000000000 */
[----:B------:R-:W-:Y:S01]  /*0960*/  CS2R R36, SRZ ;  /* 0x0000000000247805 */ /* 0x000fe2000001ff00 */
[----:B-----5:R-:W5:Y:S01]  /*0970*/  MUFU.RCP R8, R8 ;  /* 0x0000000800087308 */ /* 0x020f620000001000 */
[----:B------:R-:W-:Y:S02]  /*0980*/  IABS R21, R26 ;  /* 0x0000001a00157213 */ /* 0x000fe40000000000 */
[----:B------:R-:W-:-:S02]  /*0990*/  CS2R R38, SRZ ;  /* 0x0000000000267805 */ /* 0x000fc4000001ff00 */
[----:B------:R-:W-:Y:S02]  /*09a0*/  CS2R R40, SRZ ;  /* 0x0000000000287805 */ /* 0x000fe4000001ff00 */
[----:B------:R-:W-:Y:S02]  /*09b0*/  CS2R R42, SRZ ;  /* 0x00000000002a7805 */ /* 0x000fe4000001ff00 */
[----:B------:R-:W-:Y:S02]  /*09c0*/  CS2R R44, SRZ ;  /* 0x00000000002c7805 */ /* 0x000fe4000001ff00 */
[----:B------:R-:W-:Y:S02]  /*09d0*/  CS2R R46, SRZ ;  /* 0x00000000002e7805 */ /* 0x000fe4000001ff00 */
[----:B------:R-:W-:Y:S02]  /*09e0*/  CS2R R48, SRZ ;  /* 0x0000000000307805 */ /* 0x000fe4000001ff00 */
[----:B------:R-:W-:Y:S01]  /*09f0*/  CS2R R50, SRZ ;  /* 0x0000000000327805 */ /* 0x000fe2000001ff00 */
[----:B--2---:R-:W-:Y:S01]  /*0a00*/  VIADD R2, R0, 0xffffffe ;  /* 0x0ffffffe00027836 */ /* 0x004fe20000000000 */
[----:B------:R-:W-:-:S02]  /*0a10*/  CS2R R52, SRZ ;  /* 0x0000000000347805 */ /* 0x000fc4000001ff00 */
[----:B------:R-:W-:Y:S02]  /*0a20*/  CS2R R54, SRZ ;  /* 0x0000000000367805 */ /* 0x000fe4000001ff00 */
[----:B------:R-:W-:Y:S01]  /*0a30*/  CS2R R60, SRZ ;  /* 0x00000000003c7805 */ /* 0x000fe2000001ff00 */
[----:B------:R2:W0:Y:S01]  /*0a40*/  F2I.FTZ.U32.TRUNC.NTZ R3, R2 ;  /* 0x0000000200037305 */ /* 0x000422000021f000 */
[----:B------:R-:W-:Y:S02]  /*0a50*/  CS2R R62, SRZ ;  /* 0x00000000003e7805 */ /* 0x000fe4000001ff00 */
[----:B------:R-:W-:Y:S02]  /*0a60*/  CS2R R68, SRZ ;  /* 0x0000000000447805 */ /* 0x000fe4000001ff00 */
[----:B------:R-:W-:Y:S01]  /*0a70*/  CS2R R70, SRZ ;  /* 0x0000000000467805 */ /* 0x000fe2000001ff00 */
[----:B-----5:R-:W-:Y:S01]  /*0a80*/  VIADD R6, R8, 0xffffffe ;  /* 0x0ffffffe08067836 */ /* 0x020fe20000000000 */
[----:B------:R-:W-:Y:S01]  /*0a90*/  CS2R R72, SRZ ;  /* 0x0000000000487805 */ /* 0x000fe2000001ff00 */
[----:B------:R-:W-:Y:S01]  /*0aa0*/  VIADD R8, R18, 0x38 ;  /* 0x0000003812087836 */ /* 0x000fe20000000000 */
[----:B------:R-:W-:Y:S01]  /*0ab0*/  CS2R R74, SRZ ;  /* 0x00000000004a7805 */ /* 0x000fe2000001ff00 */
[----:B------:R5:W1:Y:S01]  /*0ac0*/  F2I.FTZ.U32.TRUNC.NTZ R7, R6 ;  /* 0x0000000600077305 */ /* 0x000a62000021f000 */
[----:B--2---:R-:W-:Y:S01]  /*0ad0*/  IMAD.MOV.U32 R2, RZ, RZ, RZ ;  /* 0x000000ffff027224 */ /* 0x004fe200078e00ff */
[----:B------:R-:W-:-:S02]  /*0ae0*/  CS2R R76, SRZ ;  /* 0x00000000004c7805 */ /* 0x000fc4000001ff00 */
[----:B------:R-:W-:Y:S02]  /*0af0*/  IABS R0, R8 ;  /* 0x0000000800007213 */ /* 0x000fe40000000000 */
[----:B------:R-:W-:Y:S01]  /*0b00*/  CS2R R78, SRZ ;  /* 0x00000000004e7805 */ /* 0x000fe2000001ff00 */
[----:B0-----:R-:W-:Y:S02]  /*0b10*/  IMAD.MOV R10, RZ, RZ, -R3 ;  /* 0x000000ffff0a7224 */ /* 0x001fe400078e0a03 */
[----:B-----5:R-:W-:Y:S02]  /*0b20*/  IMAD.MOV.U32 R6, RZ, RZ, RZ ;  /* 0x000000ffff067224 */ /* 0x020fe400078e00ff */
[----:B------:R-:W-:Y:S02]  /*0b30*/  IMAD R5, R10, R17, RZ ;  /* 0x000000110a057224 */ /* 0x000fe400078e02ff */
[----:B-1----:R-:W-:Y:S02]  /*0b40*/  IMAD.MOV R9, RZ, RZ, -R7 ;  /* 0x000000ffff097224 */ /* 0x002fe400078e0a07 */
[----:B------:R-:W-:Y:S01]  /*0b50*/  IMAD.HI.U32 R2, R3, R5, R2 ;  /* 0x0000000503027227 */ /* 0x000fe200078e0002 */
[----:B------:R-:W-:-:S03]  /*0b60*/  IABS R5, R81 ;  /* 0x0000005100057213 */ /* 0x000fc60000000000 */
[----:B------:R-:W-:Y:S02]  /*0b70*/  IMAD R3, R9, R16, RZ ;  /* 0x0000001009037224 */ /* 0x000fe400078e02ff */
[----:B------:R-:W-:-:S04]  /*0b80*/  IMAD.HI.U32 R2, R2, R5, RZ ;  /* 0x0000000502027227 */ /* 0x000fc800078e00ff */
[----:B------:R-:W-:-:S04]  /*0b90*/  IMAD.HI.U32 R6, R7, R3, R6 ;  /* 0x0000000307067227 */ /* 0x000fc800078e0006 */
[----:B------:R-:W-:Y:S02]  /*0ba0*/  IMAD.MOV.U32 R7, RZ, RZ, R0 ;  /* 0x000000ffff077224 */ /* 0x000fe400078e0000 */
[----:B------:R-:W-:Y:S02]  /*0bb0*/  IMAD.MOV R2, RZ, RZ, -R2 ;  /* 0x000000ffff027224 */ /* 0x000fe400078e0a02 */
[----:B------:R-:W-:-:S04]  /*0bc0*/  IMAD.HI.U32 R0, R6, R7, RZ ;  /* 0x0000000706007227 */ /* 0x000fc800078e00ff */
[----:B------:R-:W-:Y:S02]  /*0bd0*/  IMAD.MOV R9, RZ, RZ, -R0 ;  /* 0x000000ffff097224 */ /* 0x000fe400078e0a00 */
[----:B------:R-:W-:-:S04]  /*0be0*/  IMAD.HI.U32 R3, R6, R11, RZ ;  /* 0x0000000b06037227 */ /* 0x000fc800078e00ff */
[C---:B------:R-:W-:Y:S02]  /*0bf0*/  IMAD R0, R17.reuse, R2, R5 ;  /* 0x0000000211007224 */ /* 0x040fe400078e0205 */
[----:B------:R-:W-:Y:S02]  /*0c00*/  IMAD.MOV R3, RZ, RZ, -R3 ;  /* 0x000000ffff037224 */ /* 0x000fe400078e0a03 */
[C---:B------:R-:W-:Y:S01]  /*0c10*/  IMAD R2, R16.reuse, R9, R7 ;  /* 0x0000000910027224 */ /* 0x040fe200078e0207 */
[----:B------:R-:W-:Y:S01]  /*0c20*/  IABS R9, R22 ;  /* 0x0000001600097213 */ /* 0x000fe20000000000 */
[----:B------:R-:W-:Y:S01]  /*0c30*/  IMAD R3, R16, R3, R11 ;  /* 0x0000000310037224 */ /* 0x000fe200078e020b */
[----:B------:R-:W-:Y:S02]  /*0c40*/  ISETP.GT.U32.AND P0, PT, R17, R0, PT ;  /* 0x000000001100720c */ /* 0x000fe40003f04070 */
[----:B------:R-:W-:Y:S01]  /*0c50*/  IABS R11, R23 ;  /* 0x00000017000b7213 */ /* 0x000fe20000000000 */
[----:B------:R-:W-:Y:S01]  /*0c60*/  IMAD.HI.U32 R5, R6, R9, RZ ;  /* 0x0000000906057227 */ /* 0x000fe200078e00ff */
[----:B------:R-:W-:-:S02]  /*0c70*/  ISETP.GT.U32.AND P3, PT, R16, R2, PT ;  /* 0x000000021000720c */ /* 0x000fc40003f64070 */
[----:B------:R-:W-:Y:S01]  /*0c80*/  ISETP.GT.U32.AND P4, PT, R16, R3, PT ;  /* 0x000000031000720c */ /* 0x000fe20003f84070 */
[----:B------:R-:W-:-:S04]  /*0c90*/  IMAD.HI.U32 R7, R6, R11, RZ ;  /* 0x0000000b06077227 */ /* 0x000fc800078e00ff */
[----:B------:R-:W-:Y:S02]  /*0ca0*/  IMAD.MOV R10, RZ, RZ, -R5 ;  /* 0x000000ffff0a7224 */ /* 0x000fe400078e0a05 */
[----:B------:R-:W-:-:S04]  /*0cb0*/  IMAD.HI.U32 R5, R6, R15, RZ ;  /* 0x0000000f06057227 */ /* 0x000fc800078e00ff */
[----:B------:R-:W-:Y:S02]  /*0cc0*/  IMAD.MOV R7, RZ, RZ, -R7 ;  /* 0x000000ffff077224 */ /* 0x000fe400078e0a07 */
[----:B------:R-:W-:Y:S01]  /*0cd0*/  @!P0 IMAD.IADD R0, R0, 0x1, -R17 ;  /* 0x0000000100008824 */ /* 0x000fe200078e0a11 */
[----:B------:R-:W-:Y:S01]  /*0ce0*/  ISETP.GE.AND P0, PT, R81, RZ, PT ;  /* 0x000000ff5100720c */ /* 0x000fe20003f06270 */
[C---:B------:R-:W-:Y:S02]  /*0cf0*/  IMAD R9, R16.reuse, R10, R9 ;  /* 0x0000000a10097224 */ /* 0x040fe400078e0209 */
[----:B------:R-:W-:Y:S01]  /*0d00*/  IMAD.MOV R14, RZ, RZ, -R5 ;  /* 0x000000ffff0e7224 */ /* 0x000fe200078e0a05 */
[----:B------:R-:W-:Y:S01]  /*0d10*/  ISETP.GT.U32.AND P1, PT, R17, R0, PT ;  /* 0x000000001100720c */ /* 0x000fe20003f24070 */
[C---:B------:R-:W-:Y:S01]  /*0d20*/  IMAD R10, R16.reuse, R7, R11 ;  /* 0x00000007100a7224 */ /* 0x040fe200078e020b */
[C---:B------:R-:W-:Y:S01]  /*0d30*/  ISETP.GT.U32.AND P5, PT, R16.reuse, R9, PT ;  /* 0x000000091000720c */ /* 0x040fe20003fa4070 */
[----:B------:R-:W-:Y:S01]  /*0d40*/  IMAD R11, R16, R14, R15 ;  /* 0x0000000e100b7224 */ /* 0x000fe200078e020f */
[----:B------:R-:W-:Y:S01]  /*0d50*/  IABS R15, R18 ;  /* 0x00000012000f7213 */ /* 0x000fe20000000000 */
[----:B------:R-:W-:Y:S01]  /*0d60*/  IMAD.HI.U32 R5, R6, R19, RZ ;  /* 0x0000001306057227 */ /* 0x000fe200078e00ff */
[----:B------:R-:W-:-:S02]  /*0d70*/  ISETP.GT.U32.AND P6, PT, R16, R10, PT ;  /* 0x0000000a1000720c */ /* 0x000fc40003fc4070 */
[----:B------:R-:W-:Y:S01]  /*0d80*/  ISETP.GT.U32.AND P2, PT, R16, R11, PT ;  /* 0x0000000b1000720c */ /* 0x000fe20003f44070 */
[----:B------:R-:W-:Y:S02]  /*0d90*/  IMAD.MOV R5, RZ, RZ, -R5 ;  /* 0x000000ffff057224 */ /* 0x000fe400078e0a05 */
[--C-:B------:R-:W-:Y:S02]  /*0da0*/  @!P3 IMAD.IADD R2, R2, 0x1, -R16.reuse ;  /* 0x000000010202b824 */ /* 0x100fe400078e0a10 */
[----:B------:R-:W-:Y:S01]  /*0db0*/  @!P1 IMAD.IADD R0, R0, 0x1, -R17 ;  /* 0x0000000100009824 */ /* 0x000fe200078e0a11 */
[----:B------:R-:W-:Y:S01]  /*0dc0*/  ISETP.NE.AND P1, PT, R12, RZ, PT ;  /* 0x000000ff0c00720c */ /* 0x000fe20003f25270 */
[----:B------:R-:W-:Y:S01]  /*0dd0*/  @!P5 IMAD.IADD R9, R9, 0x1, -R16 ;  /* 0x000000010909d824 */ /* 0x000fe200078e0a10 */
[C---:B------:R-:W-:Y:S01]  /*0de0*/  ISETP.GT.U32.AND P5, PT, R16.reuse, R2, PT ;  /* 0x000000021000720c */ /* 0x040fe20003fa4070 */
[----:B------:R-:W-:Y:S02]  /*0df0*/  IMAD R14, R16, R5, R19 ;  /* 0x00000005100e7224 */ /* 0x000fe400078e0213 */
[----:B------:R-:W-:-:S02]  /*0e00*/  IMAD.MOV.U32 R19, RZ, RZ, R15 ;  /* 0x000000ffff137224 */ /* 0x000fc400078e000f */
[--C-:B------:R-:W-:Y:S01]  /*0e10*/  @!P6 IMAD.IADD R10, R10, 0x1, -R16.reuse ;  /* 0x000000010a0ae824 */ /* 0x100fe200078e0a10 */
[C---:B------:R-:W-:Y:S01]  /*0e20*/  ISETP.GT.U32.AND P6, PT, R16.reuse, R14, PT ;  /* 0x0000000e1000720c */ /* 0x040fe20003fc4070 */
[----:B------:R-:W-:Y:S01]  /*0e30*/  @!P2 IMAD.IADD R11, R11, 0x1, -R16 ;  /* 0x000000010b0ba824 */ /* 0x000fe200078e0a10 */
[----:B------:R-:W-:Y:S01]  /*0e40*/  ISETP.GT.U32.AND P2, PT, R16, R9, PT ;  /* 0x000000091000720c */ /* 0x000fe20003f44070 */
[----:B------:R-:W-:Y:S01]  /*0e50*/  IMAD.HI.U32 R7, R6, R21, RZ ;  /* 0x0000001506077227 */ /* 0x000fe200078e00ff */
[----:B------:R-:W-:-:S03]  /*0e60*/  ISETP.GT.U32.AND P3, PT, R16, R10, PT ;  /* 0x0000000a1000720c */ /* 0x000fc60003f64070 */
[----:B------:R-:W-:-:S04]  /*0e70*/  IMAD.HI.U32 R6, R6, R19, RZ ;  /* 0x0000001306067227 */ /* 0x000fc800078e00ff */
[----:B------:R-:W-:Y:S02]  /*0e80*/  IMAD.MOV.U32 R5, RZ, RZ, R0 ;  /* 0x000000ffff057224 */ /* 0x000fe400078e0000 */
[----:B------:R-:W-:Y:S02]  /*0e90*/  IMAD.MOV R7, RZ, RZ, -R7 ;  /* 0x000000ffff077224 */ /* 0x000fe400078e0a07 */
[----:B------:R-:W-:Y:S02]  /*0ea0*/  @!P4 IMAD.IADD R3, R3, 0x1, -R16 ;  /* 0x000000010303c824 */ /* 0x000fe400078e0a10 */
[----:B------:R-:W-:Y:S02]  /*0eb0*/  IMAD.MOV R6, RZ, RZ, -R6 ;  /* 0x000000ffff067224 */ /* 0x000fe400078e0a06 */
[----:B------:R-:W-:Y:S01]  /*0ec0*/  @!P0 IMAD.MOV R5, RZ, RZ, -R5 ;  /* 0x000000ffff058224 */ /* 0x000fe200078e0a05 */
[----:B------:R-:W-:Y:S01]  /*0ed0*/  @!P1 LOP3.LUT R5, RZ, R12, RZ, 0x33, !PT ;  /* 0x0000000cff059212 */ /* 0x000fe200078e33ff */
[C---:B------:R-:W-:Y:S01]  /*0ee0*/  IMAD R15, R16.reuse, R7, R21 ;  /* 0x00000007100f7224 */ /* 0x040fe200078e0215 */
[C---:B------:R-:W-:Y:S01]  /*0ef0*/  ISETP.GT.U32.AND P4, PT, R16.reuse, R3, PT ;  /* 0x000000031000720c */ /* 0x040fe20003f84070 */
[C---:B------:R-:W-:Y:S01]  /*0f00*/  IMAD R12, R16.reuse, R6, R19 ;  /* 0x00000006100c7224 */ /* 0x040fe200078e0213 */
[----:B------:R-:W-:Y:S01]  /*0f10*/  ISETP.GT.U32.AND P0, PT, R16, R11, PT ;  /* 0x0000000b1000720c */ /* 0x000fe20003f04070 */
[--C-:B------:R-:W-:Y:S01]  /*0f20*/  @!P5 IMAD.IADD R2, R2, 0x1, -R16.reuse ;  /* 0x000000010202d824 */ /* 0x100fe200078e0a10 */
[C---:B------:R-:W-:Y:S01]  /*0f30*/  ISETP.GT.U32.AND P5, PT, R16.reuse, R15, PT ;  /* 0x0000000f1000720c */ /* 0x040fe20003fa4070 */
[--C-:B------:R-:W-:Y:S01]  /*0f40*/  @!P2 IMAD.IADD R9, R9, 0x1, -R16.reuse ;  /* 0x000000010909a824 */ /* 0x100fe200078e0a10 */
[----:B------:R-:W-:Y:S01]  /*0f50*/  ISETP.GT.U32.AND P2, PT, R16, R12, PT ;  /* 0x0000000c1000720c */ /* 0x000fe20003f44070 */
[----:B------:R-:W-:Y:S01]  /*0f60*/  IMAD.SHL.U32 R0, R80, 0x40, RZ ;  /* 0x0000004050007824 */ /* 0x000fe200078e00ff */
[----:B------:R-:W-:Y:S01]  /*0f70*/  ISETP.GE.AND P1, PT, R18, RZ, PT ;  /* 0x000000ff1200720c */ /* 0x000fe20003f26270 */
[--C-:B------:R-:W-:Y:S01]  /*0f80*/  @!P3 IMAD.IADD R10, R10, 0x1, -R16.reuse ;  /* 0x000000010a0ab824 */ /* 0x100fe200078e0a10 */
[----:B------:R-:W-:Y:S01]  /*0f90*/  ISETP.GE.AND P3, PT, R20, RZ, PT ;  /* 0x000000ff1400720c */ /* 0x000fe20003f66270 */
[----:B------:R-:W-:Y:S01]  /*0fa0*/  IMAD.SHL.U32 R7, R80, 0x8, RZ ;  /* 0x0000000850077824 */ /* 0x000fe200078e00ff */
[----:B------:R-:W-:Y:S01]  /*0fb0*/  LOP3.LUT R0, R0, 0x1c0, RZ, 0xc0, !PT ;  /* 0x000001c000007812 */ /* 0x000fe200078ec0ff */
[--C-:B------:R-:W-:Y:S01]  /*0fc0*/  @!P4 IMAD.IADD R3, R3, 0x1, -R16.reuse ;  /* 0x000000010303c824 */ /* 0x100fe200078e0a10 */
[----:B------:R-:W-:Y:S01]  /*0fd0*/  ISETP.GE.AND P4, PT, R8, RZ, PT ;  /* 0x000000ff0800720c */ /* 0x000fe20003f86270 */
[----:B------:R-:W-:Y:S01]  /*0fe0*/  @!P6 IMAD.IADD R14, R14, 0x1, -R16 ;  /* 0x000000010e0ee824 */ /* 0x000fe200078e0a10 */
[----:B------:R-:W-:Y:S01]  /*0ff0*/  LOP3.LUT R7, R0, 0x30, R7, 0xf8, !PT ;  /* 0x0000003000077812 */ /* 0x000fe200078ef807 */
[----:B------:R-:W-:Y:S01]  /*1000*/  IMAD.MOV.U32 R6, RZ, RZ, R2 ;  /* 0x000000ffff067224 */ /* 0x000fe200078e0002 */
[C---:B------:R-:W-:Y:S01]  /*1010*/  LOP3.LUT R0, R80.reuse, 0x3, RZ, 0xc0, !PT ;  /* 0x0000000350007812 */ /* 0x040fe200078ec0ff */
[C---:B------:R-:W-:Y:S01]  /*1020*/  IMAD.SHL.U32 R2, R80.reuse, 0x2, RZ ;  /* 0x0000000250027824 */ /* 0x040fe200078e00ff */
[----:B------:R-:W-:Y:S01]  /*1030*/  ISETP.GE.AND P6, PT, R23, RZ, PT ;  /* 0x000000ff1700720c */ /* 0x000fe20003fc6270 */
[----:B------:R-:W-:-:S02]  /*1040*/  IMAD.SHL.U32 R21, R80, 0x10, RZ ;  /* 0x0000001050157824 */ /* 0x000fc400078e00ff */
[----:B------:R-:W-:Y:S01]  /*1050*/  @!P5 IMAD.IADD R15, R15, 0x1, -R16 ;  /* 0x000000010f0fd824 */ /* 0x000fe200078e0a10 */
[----:B------:R-:W-:Y:S01]  /*1060*/  ISETP.GT.U32.AND P5, PT, R16, R14, PT ;  /* 0x0000000e1000720c */ /* 0x000fe20003fa4070 */
[----:B------:R-:W-:Y:S01]  /*1070*/  IMAD.MOV.U32 R8, RZ, RZ, R3 ;  /* 0x000000ffff087224 */ /* 0x000fe200078e0003 */
[----:B------:R-:W-:Y:S01]  /*1080*/  LOP3.LUT R7, R7, 0x30, R2, 0x78, !PT ;  /* 0x0000003007077812 */ /* 0x000fe200078e7802 */
[----:B------:R-:W-:Y:S01]  /*1090*/  @!P2 IMAD.IADD R12, R12, 0x1, -R16 ;  /* 0x000000010c0ca824 */ /* 0x000fe200078e0a10 */
[----:B------:R-:W-:Y:S01]  /*10a0*/  LOP3.LUT R2, R21, 0x200, RZ, 0xc0, !PT ;  /* 0x0000020015027812 */ /* 0x000fe200078ec0ff */
[----:B------:R-:W-:Y:S01]  /*10b0*/  IMAD R3, R0, 0x820, RZ ;  /* 0x0000082000037824 */ /* 0x000fe200078e02ff */
[----:B------:R-:W-:Y:S01]  /*10c0*/  SHF.R.U32.HI R0, RZ, 0x2, R80 ;  /* 0x00000002ff007819 */ /* 0x000fe20000011650 */
[----:B------:R-:W-:Y:S01]  /*10d0*/  @!P3 IMAD.MOV R8, RZ, RZ, -R8 ;  /* 0x000000ffff08b224 */ /* 0x000fe200078e0a08 */
[----:B------:R-:W-:Y:S01]  /*10e0*/  ISETP.GT.U32.AND P3, PT, R16, R12, PT ;  /* 0x0000000c1000720c */ /* 0x000fe20003f64070 */
[----:B------:R-:W-:Y:S01]  /*10f0*/  @!P0 IMAD.IADD R11, R11, 0x1, -R16 ;  /* 0x000000010b0b8824 */ /* 0x000fe200078e0a10 */
[----:B------:R-:W-:Y:S01]  /*1100*/  LOP3.LUT R0, R3, 0x77, R0, 0x78, !PT ;  /* 0x0000007703007812 */ /* 0x000fe200078e7800 */
[----:B------:R-:W-:Y:S01]  /*1110*/  @!P4 IMAD.MOV R6, RZ, RZ, -R6 ;  /* 0x000000ffff06c224 */ /* 0x000fe200078e0a06 */
[----:B------:R-:W-:Y:S01]  /*1120*/  IADD3 R7, PT, PT, R7, UR5, R2 ;  /* 0x0000000507077c10 */ /* 0x000fe2000fffe002 */
[----:B------:R-:W-:Y:S01]  /*1130*/  @!P5 IMAD.IADD R14, R14, 0x1, -R16 ;  /* 0x000000010e0ed824 */ /* 0x000fe200078e0a10 */
[----:B------:R-:W0:Y:S01]  /*1140*/  LDC.64 R2, c[0x0][0x388] ;  /* 0x0000e200ff027b82 */ /* 0x000e220000000a00 */
[----:B------:R-:W-:Y:S01]  /*1150*/  ISETP.GE.AND P0, PT, R22, RZ, PT ;  /* 0x000000ff1600720c */ /* 0x000fe20003f06270 */
[----:B------:R-:W-:Y:S01]  /*1160*/  STL [R1+0x124], R21 ;  /* 0x0001241501007387 */ /* 0x000fe20000100800 */
[----:B------:R-:W-:Y:S01]  /*1170*/  ISETP.GT.U32.AND P2, PT, R16, R15, PT ;  /* 0x0000000f1000720c */ /* 0x000fe20003f44070 */
[----:B------:R-:W-:Y:S01]  /*1180*/  @!P6 IMAD.MOV R10, RZ, RZ, -R10 ;  /* 0x000000ffff0ae224 */ /* 0x000fe200078e0a0a */
[----:B------:R-:W-:Y:S01]  /*1190*/  ISETP.GE.AND P5, PT, R25, RZ, PT ;  /* 0x000000ff1900720c */ /* 0x000fe20003fa6270 */
[----:B------:R1:W-:Y:S01]  /*11a0*/  STL [R1+0x3c], R7 ;  /* 0x00003c0701007387 */ /* 0x0003e20000100800 */
[----:B------:R-:W-:Y:S01]  /*11b0*/  ISETP.GE.AND P4, PT, R24, RZ, PT ;  /* 0x000000ff1800720c */ /* 0x000fe20003f86270 */
[----:B------:R-:W-:Y:S01]  /*11c0*/  @!P3 IMAD.IADD R12, R12, 0x1, -R16 ;  /* 0x000000010c0cb824 */ /* 0x000fe200078e0a10 */
[----:B------:R-:W-:-:S02]  /*11d0*/  ISETP.NE.AND P3, PT, R13, RZ, PT ;  /* 0x000000ff0d00720c */ /* 0x000fc40003f65270 */
[----:B------:R-:W-:Y:S02]  /*11e0*/  CS2R R22, SRZ ;  /* 0x0000000000167805 */ /* 0x000fe4000001ff00 */
[----:B------:R-:W-:Y:S01]  /*11f0*/  CS2R R24, SRZ ;  /* 0x0000000000187805 */ /* 0x000fe2000001ff00 */
[----:B------:R-:W-:Y:S02]  /*1200*/  @!P1 IMAD.MOV R12, RZ, RZ, -R12 ;  /* 0x000000ffff0c9224 */ /* 0x000fe400078e0a0c */
[----:B------:R-:W-:Y:S01]  /*1210*/  @!P0 IMAD.MOV R9, RZ, RZ, -R9 ;  /* 0x000000ffff098224 */ /* 0x000fe200078e0a09 */
[----:B-1----:R-:W-:Y:S01]  /*1220*/  LOP3.LUT R7, RZ, R13, RZ, 0x33, !PT ;  /* 0x0000000dff077212 */ /* 0x002fe200078e33ff */
[----:B------:R-:W-:Y:S01]  /*1230*/  @!P2 IMAD.IADD R15, R15, 0x1, -R16 ;  /* 0x000000010f0fa824 */ /* 0x000fe200078e0a10 */
[----:B------:R-:W-:Y:S01]  /*1240*/  ISETP.GE.AND P2, PT, R26, RZ, PT ;  /* 0x000000ff1a00720c */ /* 0x000fe20003f46270 */
[----:B------:R-:W-:Y:S01]  /*1250*/  @!P5 IMAD.MOV R14, RZ, RZ, -R14 ;  /* 0x000000ffff0ed224 */ /* 0x000fe200078e0a0e */
[C---:B------:R-:W-:Y:S01]  /*1260*/  SEL R6, R7.reuse, R6, !P3 ;  /* 0x0000000607067207 */ /* 0x040fe20005800000 */
[----:B------:R-:W-:Y:S01]  /*1270*/  @!P4 IMAD.MOV R11, RZ, RZ, -R11 ;  /* 0x000000ffff0bc224 */ /* 0x000fe200078e0a0b */
[----:B------:R-:W-:-:S02]  /*1280*/  SEL R9, R7, R9, !P3 ;  /* 0x0000000907097207 */ /* 0x000fc40005800000 */
[----:B------:R-:W-:Y:S02]  /*1290*/  CS2R R26, SRZ ;  /* 0x00000000001a7805 */ /* 0x000fe4000001ff00 */
[C---:B------:R-:W-:Y:S01]  /*12a0*/  SEL R8, R7.reuse, R8, !P3 ;  /* 0x0000000807087207 */ /* 0x040fe20005800000 */
[----:B------:R-:W-:Y:S01]  /*12b0*/  IMAD R13, R6, UR10, RZ ;  /* 0x0000000a060d7c24 */ /* 0x000fe2000f8e02ff */
[----:B------:R-:W-:Y:S01]  /*12c0*/  SEL R14, R7, R14, !P3 ;  /* 0x0000000e070e7207 */ /* 0x000fe20005800000 */
[----:B------:R-:W-:Y:S01]  /*12d0*/  IMAD R9, R9, UR10, RZ ;  /* 0x0000000a09097c24 */ /* 0x000fe2000f8e02ff */
[----:B------:R-:W-:Y:S01]  /*12e0*/  SEL R11, R7, R11, !P3 ;  /* 0x0000000b070b7207 */ /* 0x000fe20005800000 */
[----:B------:R-:W-:Y:S01]  /*12f0*/  IMAD R17, R8, UR10, RZ ;  /* 0x0000000a08117c24 */ /* 0x000fe2000f8e02ff */
[----:B0-----:R-:W-:Y:S01]  /*1300*/  IADD3 R6, P0, PT, R13, R2, RZ ;  /* 0x000000020d067210 */ /* 0x001fe20007f1e0ff */
[----:B------:R-:W-:Y:S01]  /*1310*/  @!P2 IMAD.MOV R15, RZ, RZ, -R15 ;  /* 0x000000ffff0fa224 */ /* 0x000fe200078e0a0f */
[----:B------:R-:W-:Y:S01]  /*1320*/  SEL R10, R7, R10, !P3 ;  /* 0x0000000a070a7207 */ /* 0x000fe20005800000 */
[----:B------:R-:W-:Y:S01]  /*1330*/  IMAD R21, R14, UR10, RZ ;  /* 0x0000000a0e157c24 */ /* 0x000fe2000f8e02ff */
[----:B------:R-:W-:Y:S01]  /*1340*/  R2UR UR19, R6 ;  /* 0x00000000061372ca */ /* 0x000fe200000e0000 */
[----:B------:R-:W-:Y:S01]  /*1350*/  IMAD R11, R11, UR10, RZ ;  /* 0x0000000a0b0b7c24 */ /* 0x000fe2000f8e02ff */
[-C--:B------:R-:W-:Y:S01]  /*1360*/  IADD3 R6, P5, PT, R9, R2.reuse, RZ ;  /* 0x0000000209067210 */ /* 0x080fe20007fbe0ff */
[----:B------:R-:W-:Y:S01]  /*1370*/  IMAD R19, R10, UR10, RZ ;  /* 0x0000000a0a137c24 */ /* 0x000fe2000f8e02ff */
[----:B------:R-:W-:-:S02]  /*1380*/  IADD3 R8, P6, PT, R17, R2, RZ ;  /* 0x0000000211087210 */ /* 0x000fc40007fde0ff */
[----:B------:R-:W-:Y:S02]  /*1390*/  SEL R15, R7, R15, !P3 ;  /* 0x0000000f070f7207 */ /* 0x000fe40005800000 */
[----:B------:R-:W-:Y:S02]  /*13a0*/  R2UR UR15, R6 ;  /* 0x00000000060f72ca */ /* 0x000fe400000e0000 */
[----:B------:R-:W-:Y:S01]  /*13b0*/  IADD3 R6, P2, PT, R21, R2, RZ ;  /* 0x0000000215067210 */ /* 0x000fe20007f5e0ff */
[----:B------:R-:W-:Y:S01]  /*13c0*/  IMAD R15, R15, UR10, RZ ;  /* 0x0000000a0f0f7c24 */ /* 0x000fe2000f8e02ff */
[----:B------:R-:W-:Y:S02]  /*13d0*/  SEL R7, R7, R12, !P3 ;  /* 0x0000000c07077207 */ /* 0x000fe40005800000 */
[----:B------:R-:W-:Y:S02]  /*13e0*/  R2UR UR17, R8 ;  /* 0x00000000081172ca */ /* 0x000fe400000e0000 */
[----:B------:R-:W-:Y:S01]  /*13f0*/  IADD3 R8, P3, PT, R11, R2, RZ ;  /* 0x000000020b087210 */ /* 0x000fe20007f7e0ff */
[----:B------:R-:W-:Y:S01]  /*1400*/  IMAD R7, R7, UR10, RZ ;  /* 0x0000000a07077c24 */ /* 0x000fe2000f8e02ff */
[----:B------:R-:W-:-:S02]  /*1410*/  R2UR UR7, R6 ;  /* 0x00000000060772ca */ /* 0x000fc400000e0000 */
[----:B------:R-:W-:Y:S02]  /*1420*/  SHF.R.S32.HI R6, RZ, 0x1f, R13 ;  /* 0x0000001fff067819 */ /* 0x000fe4000001140d */
[-C--:B------:R-:W-:Y:S02]  /*1430*/  IADD3 R10, P4, PT, R19, R2.reuse, RZ ;  /* 0x00000002130a7210 */ /* 0x080fe40007f9e0ff */
[----:B------:R-:W-:Y:S02]  /*1440*/  R2UR UR11, R8 ;  /* 0x00000000080b72ca */ /* 0x000fe400000e0000 */
[----:B------:R-:W-:Y:S02]  /*1450*/  SHF.R.S32.HI R8, RZ, 0x1f, R9 ;  /* 0x0000001fff087819 */ /* 0x000fe40000011409 */
[----:B------:R-:W-:Y:S01]  /*1460*/  SHF.R.S32.HI R14, RZ, 0x1f, R11 ;  /* 0x0000001fff0e7819 */ /* 0x000fe2000001140b */
[----:B------:R-:W-:Y:S01]  /*1470*/  IMAD.X R11, R6, 0x1, R3, P0 ;  /* 0x00000001060b7824 */ /* 0x000fe200000e0603 */
[----:B------:R-:W-:-:S02]  /*1480*/  IADD3 R9, P1, PT, R15, R2, RZ ;  /* 0x000000020f097210 */ /* 0x000fc40007f3e0ff */
[----:B------:R-:W-:Y:S02]  /*1490*/  R2UR UR13, R10 ;  /* 0x000000000a0d72ca */ /* 0x000fe400000e0000 */
[----:B------:R-:W-:Y:S01]  /*14a0*/  SHF.R.S32.HI R16, RZ, 0x1f, R21 ;  /* 0x0000001fff107819 */ /* 0x000fe20000011415 */
[----:B------:R0:W-:Y:S01]  /*14b0*/  STL [R1+0x88], R9 ;  /* 0x0000880901007387 */ /* 0x0001e20000100800 */
[----:B------:R-:W-:Y:S02]  /*14c0*/  SHF.R.S32.HI R10, RZ, 0x1f, R17 ;  /* 0x0000001fff0a7819 */ /* 0x000fe40000011411 */
[----:B------:R-:W-:Y:S02]  /*14d0*/  CS2R R20, SRZ ;  /* 0x0000000000147805 */ /* 0x000fe4000001ff00 */
[C---:B------:R-:W-:Y:S01]  /*14e0*/  IADD3 R2, P0, PT, R7.reuse, R2, RZ ;  /* 0x0000000207027210 */ /* 0x040fe20007f1e0ff */
[----:B------:R-:W-:Y:S01]  /*14f0*/  IMAD.X R6, R16, 0x1, R3, P2 ;  /* 0x0000000110067824 */ /* 0x000fe200010e0603 */
[----:B------:R-:W-:Y:S01]  /*1500*/  SHF.R.S32.HI R12, RZ, 0x1f, R19 ;  /* 0x0000001fff0c7819 */ /* 0x000fe20000011413 */
[----:B------:R-:W-:Y:S01]  /*1510*/  IMAD.X R10, R10, 0x1, R3, P6 ;  /* 0x000000010a0a7824 */ /* 0x000fe200030e0603 */
[----:B------:R-:W-:Y:S01]  /*1520*/  SHF.R.S32.HI R18, RZ, 0x1f, R15 ;  /* 0x0000001fff127819 */ /* 0x000fe2000001140f */
[----:B------:R1:W-:Y:S01]  /*1530*/  STL [R1+0x90], R2 ;  /* 0x0000900201007387 */ /* 0x0003e20000100800 */
[----:B------:R-:W-:Y:S01]  /*1540*/  LEA.HI.X.SX32 R7, R7, R3, 0x1, P0 ;  /* 0x0000000307077211 */ /* 0x000fe200000f0eff */
[--C-:B0-----:R-:W-:Y:S01]  /*1550*/  IMAD.X R9, R8, 0x1, R3.reuse, P5 ;  /* 0x0000000108097824 */ /* 0x101fe200028e0603 */
[----:B------:R-:W-:Y:S01]  /*1560*/  R2UR UR10, R6 ;  /* 0x00000000060a72ca */ /* 0x000fe200000e0000 */
[----:B------:R-:W-:Y:S01]  /*1570*/  IMAD.X R8, R14, 0x1, R3, P3 ;  /* 0x000000010e087824 */ /* 0x000fe200018e0603 */
[----:B------:R-:W-:-:S02]  /*1580*/  R2UR UR20, R11 ;  /* 0x000000000b1472ca */ /* 0x000fc400000e0000 */
[----:B------:R-:W-:Y:S02]  /*1590*/  CS2R R16, SRZ ;  /* 0x0000000000107805 */ /* 0x000fe4000001ff00 */
[----:B------:R-:W-:Y:S02]  /*15a0*/  R2UR UR18, R10 ;  /* 0x000000000a1272ca */ /* 0x000fe400000e0000 */
[----:B------:R-:W-:Y:S01]  /*15b0*/  R2UR UR16, R9 ;  /* 0x00000000091072ca */ /* 0x000fe200000e0000 */
[--C-:B-1----:R-:W-:Y:S01]  /*15c0*/  IMAD.X R2, R12, 0x1, R3.reuse, P4 ;  /* 0x000000010c027824 */ /* 0x102fe200020e0603 */
[----:B------:R-:W-:Y:S01]  /*15d0*/  R2UR UR12, R8 ;  /* 0x00000000080c72ca */ /* 0x000fe200000e0000 */
[----:B------:R-:W-:Y:S01]  /*15e0*/  IMAD.X R12, R18, 0x1, R3, P1 ;  /* 0x00000001120c7824 */ /* 0x000fe200008e0603 */
[--C-:B------:R-:W-:Y:S01]  /*15f0*/  SHF.R.U32.HI R6, RZ, 0x3, R80.reuse ;  /* 0x00000003ff067819 */ /* 0x100fe20000011650 */
[----:B---3--:R-:W-:Y:S01]  /*1600*/  IMAD R3, R5, UR6, RZ ;  /* 0x0000000605037c24 */ /* 0x008fe2000f8e02ff */
[----:B------:R-:W-:Y:S01]  /*1610*/  LOP3.LUT R5, R80, 0x3f, RZ, 0xc0, !PT ;  /* 0x0000003f50057812 */ /* 0x000fe200078ec0ff */
[----:B------:R-:W-:Y:S01]  /*1620*/  USHF.R.S32.HI UR6, URZ, 0x1f, UR4 ;  /* 0x0000001fff067899 */ /* 0x000fe20008011404 */
[----:B------:R-:W-:Y:S01]  /*1630*/  R2UR UR14, R2 ;  /* 0x00000000020e72ca */ /* 0x000fe200000e0000 */
[----:B------:R-:W-:Y:S01]  /*1640*/  STL [R1+0x84], R12 ;  /* 0x0000840c01007387 */ /* 0x000fe20000100800 */
[----:B------:R-:W-:Y:S01]  /*1650*/  LOP3.LUT R6, R6, 0x30, RZ, 0xc0, !PT ;  /* 0x0000003006067812 */ /* 0x000fe200078ec0ff */
[----:B----4-:R-:W-:Y:S01]  /*1660*/  IMAD R5, R5, UR21, RZ ;  /* 0x0000001505057c24 */ /* 0x010fe2000f8e02ff */
[----:B------:R-:W-:Y:S01]  /*1670*/  IADD3 R2, P0, PT, R3, UR22, RZ ;  /* 0x0000001603027c10 */ /* 0x000fe2000ff1e0ff */
[----:B------:R0:W-:Y:S01]  /*1680*/  STL [R1+0x8c], R7 ;  /* 0x00008c0701007387 */ /* 0x0001e20000100800 */
[----:B------:R-:W-:Y:S01]  /*1690*/  ULEA.HI UR6, UR6, UR4, URZ, 0x6 ;  /* 0x0000000406067291 */ /* 0x000fe2000f8f30ff */
[----:B------:R-:W-:-:S02]  /*16a0*/  LOP3.LUT R122, R6, 0x1ff, R80, 0x78, !PT ;  /* 0x000001ff067a7812 */ /* 0x000fc400078e7850 */
[----:B------:R-:W-:Y:S02]  /*16b0*/  CS2R R18, SRZ ;  /* 0x0000000000127805 */ /* 0x000fe4000001ff00 */
[----:B------:R-:W-:Y:S01]  /*16c0*/  LEA.HI.X.SX32 R3, R3, UR23, 0x1, P0 ;  /* 0x0000001703037c11 */ /* 0x000fe200080f0eff */
[----:B------:R-:W1:Y:S01]  /*16d0*/  LDCU UR22, c[0x0][0x3a8] ;  /* 0x00007500ff1677ac */ /* 0x000e620008000800 */
[----:B------:R-:W-:Y:S01]  /*16e0*/  LOP3.LUT R6, R0, 0x410, RZ, 0x3c, !PT ;  /* 0x0000041000067812 */ /* 0x000fe200078e3cff */
[----:B------:R-:W-:Y:S01]  /*16f0*/  USHF.L.U32 UR4, UR21, 0x6, URZ ;  /* 0x0000000615047899 */ /* 0x000fe200080006ff */
[----:B0-----:R-:W-:Y:S01]  /*1700*/  SHF.R.S32.HI R7, RZ, 0x1f, R5 ;  /* 0x0000001fff077819 */ /* 0x001fe20000011405 */
[----:B------:R-:W-:-:S12]  /*1710*/  USHF.R.S32.HI UR6, URZ, 0x6, UR6 ;  /* 0x00000006ff067899 */ /* 0x000fd80008011406 */
.L_x_2:
[----:B0-----:R-:W0:Y:S01]  /*1720*/  LDC R94, c[0x0][0x3a8] ;  /* 0x0000ea00ff5e7b82 */ /* 0x001e220000000800 */
[C---:B------:R-:W-:Y:S01]  /*1730*/  ISETP.GT.AND P0, PT, R4.reuse, RZ, PT ;  /* 0x000000ff0400720c */ /* 0x040fe20003f04270 */
[----:B------:R2:W-:Y:S01]  /*1740*/  STL [R1+0x170], R50 ;  /* 0x0001703201007387 */ /* 0x0005e20000100800 */
[C---:B------:R-:W-:Y:S02]  /*1750*/  ISETP.GT.AND P2, PT, R4.reuse, 0x1, PT ;  /* 0x000000010400780c */ /* 0x040fe40003f44270 */
[C---:B------:R-:W-:Y:S01]  /*1760*/  ISETP.GT.AND P3, PT, R4.reuse, 0x2, PT ;  /* 0x000000020400780c */ /* 0x040fe20003f64270 */
[----:B------:R3:W-:Y:S01]  /*1770*/  STL [R1+0x16c], R51 ;  /* 0x00016c3301007387 */ /* 0x0007e20000100800 */
[----:B------:R-:W-:-:S03]  /*1780*/  ISETP.GT.AND P4, PT, R4, 0x3, PT ;  /* 0x000000030400780c */ /* 0x000fc60003f84270 */
[----:B------:R4:W-:Y:S01]  /*1790*/  STL [R1+0x168], R52 ;  /* 0x0001683401007387 */ /* 0x0009e20000100800 */
[----:B--2---:R-:W-:-:S03]  /*17a0*/  PRMT R50, RZ, 0x7610, R50 ;  /* 0x00007610ff327816 */ /* 0x004fc60000000032 */
[----:B------:R2:W-:Y:S04]  /*17b0*/  STL [R1+0x164], R53 ;  /* 0x0001643501007387 */ /* 0x0005e80000100800 */
[----:B------:R-:W2:Y:S01]  /*17c0*/  @P0 LDG.E.U8 R50, desc[UR8][R2.64] ;  /* 0x0000000802320981 */ /* 0x000ea2000c1e1100 */
[----:B-1----:R-:W-:Y:S01]  /*17d0*/  IADD3 R10, P0, PT, R2, UR22, RZ ;  /* 0x00000016020a7c10 */ /* 0x002fe2000ff1e0ff */
[C---:B0-----:R-:W-:Y:S02]  /*17e0*/  IMAD.SHL.U32 R7, R94.reuse, 0x2, RZ ;  /* 0x000000025e077824 */ /* 0x041fe400078e00ff */
[C---:B------:R-:W-:Y:S01]  /*17f0*/  IMAD R9, R94.reuse, 0x3, RZ ;  /* 0x000000035e097824 */ /* 0x040fe200078e02ff */
[----:B---3--:R-:W-:Y:S01]  /*1800*/  PRMT R51, RZ, 0x7610, R51 ;  /* 0x00007610ff337816 */ /* 0x008fe20000000033 */
[C---:B------:R-:W-:Y:S01]  /*1810*/  IMAD.SHL.U32 R14, R94.reuse, 0x4, RZ ;  /* 0x000000045e0e7824 */ /* 0x040fe200078e00ff */
[-C--:B------:R-:W-:Y:S01]  /*1820*/  IADD3 R6, P1, PT, R7, R2.reuse, RZ ;  /* 0x0000000207067210 */ /* 0x080fe20007f3e0ff */
[C---:B------:R-:W-:Y:S01]  /*1830*/  IMAD R13, R94.reuse, 0x5, RZ ;  /* 0x000000055e0d7824 */ /* 0x040fe200078e02ff */
[C---:B------:R-:W-:Y:S01]  /*1840*/  LEA.HI.X.SX32 R11, R94.reuse, R3, 0x1, P0 ;  /* 0x000000035e0b7211 */ /* 0x040fe200000f0eff */
[----:B------:R-:W-:Y:S01]  /*1850*/  IMAD R12, R94, 0x6, RZ ;  /* 0x000000065e0c7824 */ /* 0x000fe200078e02ff */
[----:B----4-:R-:W-:Y:S01]  /*1860*/  PRMT R52, RZ, 0x7610, R52 ;  /* 0x00007610ff347816 */ /* 0x010fe20000000034 */
[----:B------:R0:W-:Y:S01]  /*1870*/  STL [R1+0x160], R54 ;  /* 0x0001603601007387 */ /* 0x0001e20000100800 */
[----:B------:R-:W-:-:S02]  /*1880*/  IADD3 R8, P0, PT, R9, R2, RZ ;  /* 0x0000000209087210 */ /* 0x000fc40007f1e0ff */
[-C--:B------:R-:W-:Y:S01]  /*1890*/  LEA.HI.X.SX32 R7, R7, R3.reuse, 0x1, P1 ;  /* 0x0000000307077211 */ /* 0x080fe200008f0eff */
[----:B------:R1:W3:Y:S01]  /*18a0*/  @P2 LDG.E.U8 R51, desc[UR8][R10.64] ;  /* 0x000000080a332981 */ /* 0x0002e2000c1e1100 */
[----:B--2---:R-:W-:Y:S02]  /*18b0*/  PRMT R53, RZ, 0x7610, R53 ;  /* 0x00007610ff357816 */ /* 0x004fe40000000035 */
[----:B------:R-:W-:Y:S01]  /*18c0*/  LEA.HI.X.SX32 R9, R9, R3, 0x1, P0 ;  /* 0x0000000309097211 */ /* 0x000fe200000f0eff */
[----:B------:R2:W4:Y:S01]  /*18d0*/  @P3 LDG.E.U8 R52, desc[UR8][R6.64] ;  /* 0x0000000806343981 */ /* 0x000522000c1e1100 */
[C---:B------:R-:W-:Y:S02]  /*18e0*/  ISETP.GT.AND P2, PT, R4.reuse, 0x4, PT ;  /* 0x000000040400780c */ /* 0x040fe40003f44270 */
[C---:B------:R-:W-:Y:S01]  /*18f0*/  ISETP.GT.AND P3, PT, R4.reuse, 0x5, PT ;  /* 0x000000050400780c */ /* 0x040fe20003f64270 */
[----:B------:R2:W3:Y:S01]  /*1900*/  @P4 LDG.E.U8 R53, desc[UR8][R8.64] ;  /* 0x0000000808354981 */ /* 0x0004e2000c1e1100 */
[----:B------:R-:W-:-:S02]  /*1910*/  ISETP.GT.AND P4, PT, R4, 0x6, PT ;  /* 0x000000060400780c */ /* 0x000fc40003f84270 */
[CC--:B-1----:R-:W-:Y:S01]  /*1920*/  IADD3 R10, P0, PT, R14.reuse, R2.reuse, RZ ;  /* 0x000000020e0a7210 */ /* 0x0c2fe20007f1e0ff */
[----:B------:R1:W-:Y:S01]  /*1930*/  STL [R1+0x15c], R55 ;  /* 0x00015c3701007387 */ /* 0x0003e20000100800 */
[CC--:B--2---:R-:W-:Y:S02]  /*1940*/  IADD3 R6, P1, PT, R13.reuse, R2.reuse, RZ ;  /* 0x000000020d067210 */ /* 0x0c4fe40007f3e0ff */
[----:B0-----:R-:W-:Y:S01]  /*1950*/  PRMT R54, RZ, 0x7610, R54 ;  /* 0x00007610ff367816 */ /* 0x001fe20000000036 */
[----:B------:R0:W-:Y:S01]  /*1960*/  STL [R1+0x158], R72 ;  /* 0x0001584801007387 */ /* 0x0001e20000100800 */
[-C--:B------:R-:W-:Y:S02]  /*1970*/  LEA.HI.X.SX32 R11, R14, R3.reuse, 0x1, P0 ;  /* 0x000000030e0b7211 */ /* 0x080fe400000f0eff */
[----:B------:R-:W-:Y:S02]  /*1980*/  IADD3 R8, P0, PT, R12, R2, RZ ;  /* 0x000000020c087210 */ /* 0x000fe40007f1e0ff */
[----:B-1----:R-:W-:Y:S01]  /*1990*/  PRMT R55, RZ, 0x7610, R55 ;  /* 0x00007610ff377816 */ /* 0x002fe20000000037 */
[----:B------:R1:W2:Y:S01]  /*19a0*/  @P2 LDG.E.U8 R54, desc[UR8][R10.64] ;  /* 0x000000080a362981 */ /* 0x0002a2000c1e1100 */
[-C--:B------:R-:W-:Y:S01]  /*19b0*/  LEA.HI.X.SX32 R7, R13, R3.reuse, 0x1, P1 ;  /* 0x000000030d077211 */ /* 0x080fe200008f0eff */
[----:B------:R-:W-:Y:S01]  /*19c0*/  IMAD R14, R94, 0x7, RZ ;  /* 0x000000075e0e7824 */ /* 0x000fe200078e02ff */
[----:B------:R-:W-:-:S02]  /*19d0*/  LEA.HI.X.SX32 R9, R12, R3, 0x1, P0 ;  /* 0x000000030c097211 */ /* 0x000fc400000f0eff */
[----:B0-----:R-:W-:Y:S01]  /*19e0*/  PRMT R72, RZ, 0x7610, R72 ;  /* 0x00007610ff487816 */ /* 0x001fe20000000048 */
[----:B------:R0:W2:Y:S01]  /*19f0*/  @P3 LDG.E.U8 R55, desc[UR8][R6.64] ;  /* 0x0000000806373981 */ /* 0x0000a2000c1e1100 */
[----:B------:R-:W-:Y:S01]  /*1a00*/  ISETP.GT.AND P2, PT, R4, 0x7, PT ;  /* 0x000000070400780c */ /* 0x000fe20003f44270 */
[----:B------:R-:W-:Y:S01]  /*1a10*/  IMAD.SHL.U32 R13, R94, 0x8, RZ ;  /* 0x000000085e0d7824 */ /* 0x000fe200078e00ff */
[----:B------:R-:W-:Y:S01]  /*1a20*/  ISETP.GT.AND P3, PT, R4, 0x8, PT ;  /* 0x000000080400780c */ /* 0x000fe20003f64270 */
[----:B------:R-:W-:Y:S01]  /*1a30*/  IMAD R12, R94, 0x9, RZ ;  /* 0x000000095e0c7824 */ /* 0x000fe200078e02ff */
[----:B------:R0:W2:Y:S01]  /*1a40*/  @P4 LDG.E.U8 R72, desc[UR8][R8.64] ;  /* 0x0000000808484981 */ /* 0x0000a2000c1e1100 */
[-C--:B-1----:R-:W-:Y:S02]  /*1a50*/  IADD3 R10, P0, PT, R14, R2.reuse, RZ ;  /* 0x000000020e0a7210 */ /* 0x082fe40007f1e0ff */
[----:B------:R-:W-:Y:S01]  /*1a60*/  ISETP.GT.AND P4, PT, R4, 0x9, PT ;  /* 0x000000090400780c */ /* 0x000fe20003f84270 */
[----:B------:R1:W-:Y:S01]  /*1a70*/  STL [R1+0x154], R73 ;  /* 0x0001544901007387 */ /* 0x0003e20000100800 */
[----:B0-----:R-:W-:-:S02]  /*1a80*/  IADD3 R6, P1, PT, R13, R2, RZ ;  /* 0x000000020d067210 */ /* 0x001fc40007f3e0ff */
[-C--:B------:R-:W-:Y:S01]  /*1a90*/  LEA.HI.X.SX32 R11, R14, R3.reuse, 0x1, P0 ;  /* 0x000000030e0b7211 */ /* 0x080fe200000f0eff */
[----:B------:R0:W-:Y:S01]  /*1aa0*/  STL [R1+0x150], R74 ;  /* 0x0001504a01007387 */ /* 0x0001e20000100800 */
[----:B------:R-:W-:Y:S02]  /*1ab0*/  LEA.HI.X.SX32 R7, R13, R3, 0x1, P1 ;  /* 0x000000030d077211 */ /* 0x000fe400008f0eff */
[----:B------:R-:W-:Y:S01]  /*1ac0*/  IADD3 R8, P0, PT, R12, R2, RZ ;  /* 0x000000020c087210 */ /* 0x000fe20007f1e0ff */
[----:B------:R0:W-:Y:S01]  /*1ad0*/  STL [R1+0x14c], R75 ;  /* 0x00014c4b01007387 */ /* 0x0001e20000100800 */
[----:B-1----:R-:W-:Y:S02]  /*1ae0*/  PRMT R73, RZ, 0x7610, R73 ;  /* 0x00007610ff497816 */ /* 0x002fe40000000049 */
[----:B0-----:R-:W-:Y:S01]  /*1af0*/  PRMT R74, RZ, 0x7610, R74 ;  /* 0x00007610ff4a7816 */ /* 0x001fe2000000004a */
[----:B------:R-:W-:-:S03]  /*1b00*/  IMAD R14, R94, 0xa, RZ ;  /* 0x0000000a5e0e7824 */ /* 0x000fc600078e02ff */
[----:B------:R0:W2:Y:S01]  /*1b10*/  @P2 LDG.E.U8 R73, desc[UR8][R10.64] ;  /* 0x000000080a492981 */ /* 0x0000a2000c1e1100 */
[----:B------:R-:W-:Y:S02]  /*1b20*/  LEA.HI.X.SX32 R9, R12, R3, 0x1, P0 ;  /* 0x000000030c097211 */ /* 0x000fe400000f0eff */
[----:B------:R-:W-:Y:S01]  /*1b30*/  PRMT R75, RZ, 0x7610, R75 ;  /* 0x00007610ff4b7816 */ /* 0x000fe2000000004b */
[----:B------:R1:W2:Y:S01]  /*1b40*/  @P3 LDG.E.U8 R74, desc[UR8][R6.64] ;  /* 0x00000008064a3981 */ /* 0x0002a2000c1e1100 */
[----:B------:R-:W-:Y:S01]  /*1b50*/  ISETP.GT.AND P2, PT, R4, 0xa, PT ;  /* 0x0000000a0400780c */ /* 0x000fe20003f44270 */
[----:B------:R-:W-:Y:S01]  /*1b60*/  IMAD R13, R94, 0xb, RZ ;  /* 0x0000000b5e0d7824 */ /* 0x000fe200078e02ff */
[----:B------:R-:W-:Y:S01]  /*1b70*/  ISETP.GT.AND P3, PT, R4, 0xb, PT ;  /* 0x0000000b0400780c */ /* 0x000fe20003f64270 */
[----:B------:R-:W-:Y:S01]  /*1b80*/  IMAD R12, R94, 0xc, RZ ;  /* 0x0000000c5e0c7824 */ /* 0x000fe200078e02ff */
[----:B------:R1:W2:Y:S01]  /*1b90*/  @P4 LDG.E.U8 R75, desc[UR8][R8.64] ;  /* 0x00000008084b4981 */ /* 0x0002a2000c1e1100 */
[----:B0-----:R-:W-:-:S02]  /*1ba0*/  IADD3 R10, P0, PT, R14, R2, RZ ;  /* 0x000000020e0a7210 */ /* 0x001fc40007f1e0ff */
[----:B------:R-:W-:Y:S01]  /*1bb0*/  ISETP.GT.AND P4, PT, R4, 0xc, PT ;  /* 0x0000000c0400780c */ /* 0x000fe20003f84270 */
[----:B------:R0:W-:Y:S01]  /*1bc0*/  STL [R1+0x148], R76 ;  /* 0x0001484c01007387 */ /* 0x0001e20000100800 */
[CC--:B-1----:R-:W-:Y:S02]  /*1bd0*/  IADD3 R6, P1, PT, R13.reuse, R2.reuse, RZ ;  /* 0x000000020d067210 */ /* 0x0c2fe40007f3e0ff */
[-C--:B------:R-:W-:Y:S01]  /*1be0*/  LEA.HI.X.SX32 R11, R14, R3.reuse, 0x1, P0 ;  /* 0x000000030e0b7211 */ /* 0x080fe200000f0eff */
[----:B------:R1:W-:Y:S01]  /*1bf0*/  STL [R1+0x144], R77 ;  /* 0x0001444d01007387 */ /* 0x0003e20000100800 */
[----:B------:R-:W-:Y:S02]  /*1c00*/  LEA.HI.X.SX32 R7, R13, R3, 0x1, P1 ;  /* 0x000000030d077211 */ /* 0x000fe400008f0eff */
[----:B------:R-:W-:Y:S01]  /*1c10*/  IADD3 R8, P0, PT, R12, R2, RZ ;  /* 0x000000020c087210 */ /* 0x000fe20007f1e0ff */
[----:B------:R1:W-:Y:S01]  /*1c20*/  STL [R1+0x140], R78 ;  /* 0x0001404e01007387 */ /* 0x0003e20000100800 */
[----:B0-----:R-:W-:-:S02]  /*1c30*/  PRMT R76, RZ, 0x7610, R76 ;  /* 0x00007610ff4c7816 */ /* 0x001fc4000000004c */
[----:B-1----:R-:W-:Y:S01]  /*1c40*/  PRMT R77, RZ, 0x7610, R77 ;  /* 0x00007610ff4d7816 */ /* 0x002fe2000000004d */
        /* <DEDUP_REMOVED lines=13> */
[-C--:B-1----:R-:W-:Y:S02]  /*1d20*/  IADD3 R6, P1, PT, R13, R2.reuse, RZ ;  /* 0x000000020d067210 */ /* 0x082fe40007f3e0ff */
[----:B------:R-:W-:Y:S02]  /*1d30*/  LEA.HI.X.SX32 R11, R14, R3, 0x1, P0 ;  /* 0x000000030e0b7211 */ /* 0x000fe400000f0eff */
[----:B------:R-:W-:Y:S02]  /*1d40*/  PRMT R123, RZ, 0x7610, R123 ;  /* 0x00007610ff7b7816 */ /* 0x000fe4000000007b */
[----:B------:R-:W-:Y:S02]  /*1d50*/  IADD3 R8, P0, PT, R12, R2, RZ ;  /* 0x000000020c087210 */ /* 0x000fe40007f1e0ff */
[----:B0-----:R-:W-:-:S02]  /*1d60*/  PRMT R79, RZ, 0x7610, R79 ;  /* 0x00007610ff4f7816 */ /* 0x001fc4000000004f */
[-C--:B------:R-:W-:Y:S01]  /*1d70*/  LEA.HI.X.SX32 R7, R13, R3.reuse, 0x1, P1 ;  /* 0x000000030d077211 */ /* 0x080fe200008f0eff */
[C---:B------:R-:W-:Y:S01]  /*1d80*/  IMAD.SHL.U32 R14, R94.reuse, 0x10, RZ ;  /* 0x000000105e0e7824 */ /* 0x040fe200078e00ff */
[----:B------:R-:W-:Y:S01]  /*1d90*/  PRMT R120, RZ, 0x7610, R120 ;  /* 0x00007610ff787816 */ /* 0x000fe20000000078 */
[----:B------:R-:W-:Y:S01]  /*1da0*/  IMAD R13, R94, 0x11, RZ ;  /* 0x000000115e0d7824 */ /* 0x000fe200078e02ff */
[----:B------:R0:W2:Y:S01]  /*1db0*/  @P2 LDG.E.U8 R79, desc[UR8][R10.64] ;  /* 0x000000080a4f2981 */ /* 0x0000a2000c1e1100 */
[----:B------:R-:W-:Y:S02]  /*1dc0*/  LEA.HI.X.SX32 R9, R12, R3, 0x1, P0 ;  /* 0x000000030c097211 */ /* 0x000fe400000f0eff */
[C---:B------:R-:W-:Y:S01]  /*1dd0*/  ISETP.GT.AND P2, PT, R4.reuse, 0x10, PT ;  /* 0x000000100400780c */ /* 0x040fe20003f44270 */
[----:B------:R1:W2:Y:S01]  /*1de0*/  @P3 LDG.E.U8 R123, desc[UR8][R6.64] ;  /* 0x00000008067b3981 */ /* 0x0002a2000c1e1100 */
[----:B------:R-:W-:Y:S01]  /*1df0*/  ISETP.GT.AND P3, PT, R4, 0x11, PT ;  /* 0x000000110400780c */ /* 0x000fe20003f64270 */
[----:B------:R-:W-:-:S02]  /*1e00*/  IMAD R12, R94, 0x12, RZ ;  /* 0x000000125e0c7824 */ /* 0x000fc400078e02ff */
[----:B------:R1:W2:Y:S01]  /*1e10*/  @P4 LDG.E.U8 R120, desc[UR8][R8.64] ;  /* 0x0000000808784981 */ /* 0x0002a2000c1e1100 */
[----:B------:R-:W-:Y:S02]  /*1e20*/  ISETP.GT.AND P4, PT, R4, 0x12, PT ;  /* 0x000000120400780c */ /* 0x000fe40003f84270 */
[CC--:B0-----:R-:W-:Y:S02]  /*1e30*/  IADD3 R10, P0, PT, R14.reuse, R2.reuse, RZ ;  /* 0x000000020e0a7210 */ /* 0x0c1fe40007f1e0ff */
[----:B-1----:R-:W-:Y:S02]  /*1e40*/  IADD3 R6, P1, PT, R13, R2, RZ ;  /* 0x000000020d067210 */ /* 0x002fe40007f3e0ff */
[----:B------:R-:W-:Y:S02]  /*1e50*/  PRMT R117, RZ, 0x7610, R117 ;  /* 0x00007610ff757816 */ /* 0x000fe40000000075 */
[----:B------:R-:W-:Y:S02]  /*1e60*/  LEA.HI.X.SX32 R11, R14, R3, 0x1, P0 ;  /* 0x000000030e0b7211 */ /* 0x000fe400000f0eff */
[----:B------:R-:W-:-:S02]  /*1e70*/  PRMT R116, RZ, 0x7610, R116 ;  /* 0x00007610ff747816 */ /* 0x000fc40000000074 */
[C---:B------:R-:W-:Y:S01]  /*1e80*/  IADD3 R8, P0, PT, R12.reuse, R2, RZ ;  /* 0x000000020c087210 */ /* 0x040fe20007f1e0ff */
[----:B------:R0:W2:Y:S01]  /*1e90*/  @P2 LDG.E.U8 R117, desc[UR8][R10.64] ;  /* 0x000000080a752981 */ /* 0x0000a2000c1e1100 */
[-C--:B------:R-:W-:Y:S02]  /*1ea0*/  LEA.HI.X.SX32 R7, R13, R3.reuse, 0x1, P1 ;  /* 0x000000030d077211 */ /* 0x080fe400008f0eff */
[----:B------:R-:W-:Y:S02]  /*1eb0*/  PRMT R114, RZ, 0x7610, R114 ;  /* 0x00007610ff727816 */ /* 0x000fe40000000072 */
[----:B------:R-:W-:Y:S01]  /*1ec0*/  LEA.HI.X.SX32 R9, R12, R3, 0x1, P0 ;  /* 0x000000030c097211 */ /* 0x000fe200000f0eff */
[----:B------:R1:W2:Y:S01]  /*1ed0*/  @P3 LDG.E.U8 R116, desc[UR8][R6.64] ;  /* 0x0000000806743981 */ /* 0x0002a2000c1e1100 */
[----:B------:R-:W-:Y:S01]  /*1ee0*/  ISETP.GT.AND P2, PT, R4, 0x13, PT ;  /* 0x000000130400780c */ /* 0x000fe20003f44270 */
[----:B0-----:R-:W-:Y:S01]  /*1ef0*/  IMAD R11, R94, 0x13, RZ ;  /* 0x000000135e0b7824 */ /* 0x001fe200078e02ff */
[----:B------:R-:W-:Y:S01]  /*1f00*/  ISETP.GT.AND P3, PT, R4, 0x14, PT ;  /* 0x000000140400780c */ /* 0x000fe20003f64270 */
[----:B------:R0:W2:Y:S01]  /*1f10*/  @P4 LDG.E.U8 R114, desc[UR8][R8.64] ;  /* 0x0000000808724981 */ /* 0x0000a2000c1e1100 */
[----:B-1----:R-:W-:-:S02]  /*1f20*/  IMAD R7, R94, 0x14, RZ ;  /* 0x000000145e077824 */ /* 0x002fc400078e02ff */
[-C--:B------:R-:W-:Y:S02]  /*1f30*/  IADD3 R10, P0, PT, R11, R2.reuse, RZ ;  /* 0x000000020b0a7210 */ /* 0x080fe40007f1e0ff */
[----:B------:R-:W-:Y:S02]  /*1f40*/  ISETP.GT.AND P4, PT, R4, 0x15, PT ;  /* 0x000000150400780c */ /* 0x000fe40003f84270 */
[----:B------:R-:W-:Y:S01]  /*1f50*/  IADD3 R6, P1, PT, R7, R2, RZ ;  /* 0x0000000207067210 */ /* 0x000fe20007f3e0ff */
[----:B0-----:R-:W-:Y:S01]  /*1f60*/  IMAD R9, R94, 0x15, RZ ;  /* 0x000000155e097824 */ /* 0x001fe200078e02ff */
[----:B------:R-:W-:Y:S02]  /*1f70*/  PRMT R111, RZ, 0x7610, R111 ;  /* 0x00007610ff6f7816 */ /* 0x000fe4000000006f */
[----:B------:R-:W-:Y:S02]  /*1f80*/  LEA.HI.X.SX32 R11, R11, R3, 0x1, P0 ;  /* 0x000000030b0b7211 */ /* 0x000fe400000f0eff */
[----:B------:R-:W-:-:S02]  /*1f90*/  PRMT R110, RZ, 0x7610, R110 ;  /* 0x00007610ff6e7816 */ /* 0x000fc4000000006e */
[----:B------:R-:W-:Y:S01]  /*1fa0*/  IADD3 R8, P0, PT, R9, R2, RZ ;  /* 0x0000000209087210 */ /* 0x000fe20007f1e0ff */
        /* <DEDUP_REMOVED lines=45> */
[----:B-1----:R-:W-:Y:S01]  /*2280*/  IMAD R7, R94, 0x1d, RZ ;  /* 0x0000001d5e077824 */ /* 0x002fe200078e02ff */
[----:B------:R-:W-:Y:S01]  /*2290*/  ISETP.GT.AND P4, PT, R4, 0x1e, PT ;  /* 0x0000001e0400780c */ /* 0x000fe20003f84270 */
[----:B------:R-:W-:Y:S01]  /*22a0*/  IMAD R11, R94, 0x1e, RZ ;  /* 0x0000001e5e0b7824 */ /* 0x000fe200078e02ff */
[----:B------:R-:W-:-:S02]  /*22b0*/  PRMT R14, RZ, 0x7610, R14 ;  /* 0x00007610ff0e7816 */ /* 0x000fc4000000000e */
[CC--:B------:R-:W-:Y:S02]  /*22c0*/  IADD3 R6, P1, PT, R7.reuse, R2.reuse, RZ ;  /* 0x0000000207067210 */ /* 0x0c0fe40007f3e0ff */
[CC--:B0-----:R-:W-:Y:S02]  /*22d0*/  IADD3 R8, P0, PT, R10.reuse, R2.reuse, RZ ;  /* 0x000000020a087210 */ /* 0x0c1fe40007f1e0ff */
[----:B------:R-:W-:Y:S02]  /*22e0*/  PRMT R12, RZ, 0x7610, R12 ;  /* 0x00007610ff0c7816 */ /* 0x000fe4000000000c */
[-C--:B------:R-:W-:Y:S02]  /*22f0*/  LEA.HI.X.SX32 R9, R10, R3.reuse, 0x1, P0 ;  /* 0x000000030a097211 */ /* 0x080fe400000f0eff */
[-C--:B------:R-:W-:Y:S02]  /*2300*/  LEA.HI.X.SX32 R7, R7, R3.reuse, 0x1, P1 ;  /* 0x0000000307077211 */ /* 0x080fe400008f0eff */
[C---:B------:R-:W-:Y:S01]  /*2310*/  IADD3 R10, P0, PT, R11.reuse, R2, RZ ;  /* 0x000000020b0a7210 */ /* 0x040fe20007f1e0ff */
[----:B------:R0:W2:Y:S03]  /*2320*/  @P2 LDG.E.U8 R14, desc[UR8][R8.64] ;  /* 0x00000008080e2981 */ /* 0x0000a6000c1e1100 */
[----:B------:R-:W-:Y:S01]  /*2330*/  LEA.HI.X.SX32 R11, R11, R3, 0x1, P0 ;  /* 0x000000030b0b7211 */ /* 0x000fe200000f0eff */
[----:B------:R1:W2:Y:S01]  /*2340*/  @P3 LDG.E.U8 R12, desc[UR8][R6.64] ;  /* 0x00000008060c3981 */ /* 0x0002a2000c1e1100 */
[----:B------:R-:W-:-:S02]  /*2350*/  ISETP.GT.AND P3, PT, R4, 0x20, PT ;  /* 0x000000200400780c */ /* 0x000fc40003f64270 */
[----:B0-----:R-:W-:Y:S01]  /*2360*/  PRMT R9, RZ, 0x7610, R9 ;  /* 0x00007610ff097816 */ /* 0x001fe20000000009 */
[C---:B------:R-:W-:Y:S02]  /*2370*/  IMAD.SHL.U32 R8, R94.reuse, 0x20, RZ ;  /* 0x000000205e087824 */ /* 0x040fe400078e00ff */
[----:B-1----:R-:W-:-:S03]  /*2380*/  IMAD R7, R94, 0x1f, RZ ;  /* 0x0000001f5e077824 */ /* 0x002fc600078e02ff */
[----:B------:R0:W2:Y:S01]  /*2390*/  @P4 LDG.E.U8 R9, desc[UR8][R10.64] ;  /* 0x000000080a094981 */ /* 0x0000a2000c1e1100 */
[----:B------:R-:W-:Y:S01]  /*23a0*/  IMAD R6, R94, 0x21, RZ ;  /* 0x000000215e067824 */ /* 0x000fe200078e02ff */
[----:B------:R-:W-:Y:S02]  /*23b0*/  ISETP.GT.AND P4, PT, R4, 0x21, PT ;  /* 0x000000210400780c */ /* 0x000fe40003f84270 */
[CC--:B------:R-:W-:Y:S02]  /*23c0*/  IADD3 R88, P0, PT, R7.reuse, R2.reuse, RZ ;  /* 0x0000000207587210 */ /* 0x0c0fe40007f1e0ff */
[----:B------:R-:W-:Y:S02]  /*23d0*/  IADD3 R84, P1, PT, R8, R2, RZ ;  /* 0x0000000208547210 */ /* 0x000fe40007f3e0ff */
[----:B------:R-:W-:Y:S02]  /*23e0*/  LEA.HI.X.SX32 R89, R7, R3, 0x1, P0 ;  /* 0x0000000307597211 */ /* 0x000fe400000f0eff */
[----:B0-----:R-:W-:-:S02]  /*23f0*/  PRMT R10, RZ, 0x7610, R10 ;  /* 0x00007610ff0a7816 */ /* 0x001fc4000000000a */
[-C--:B------:R-:W-:Y:S02]  /*2400*/  IADD3 R86, P0, PT, R6, R2.reuse, RZ ;  /* 0x0000000206567210 */ /* 0x080fe40007f1e0ff */
[-C--:B------:R-:W-:Y:S02]  /*2410*/  LEA.HI.X.SX32 R85, R8, R3.reuse, 0x1, P1 ;  /* 0x0000000308557211 */ /* 0x080fe400008f0eff */
[----:B------:R-:W-:Y:S02]  /*2420*/  ISETP.GT.AND P2, PT, R4, 0x1f, PT ;  /* 0x0000001f0400780c */ /* 0x000fe40003f44270 */
[----:B------:R-:W-:Y:S01]  /*2430*/  PRMT R83, RZ, 0x7610, R83 ;  /* 0x00007610ff537816 */ /* 0x000fe20000000053 */
[----:B------:R-:W2:Y:S01]  /*2440*/  @P3 LDG.E.U8 R10, desc[UR8][R84.64] ;  /* 0x00000008540a3981 */ /* 0x000ea2000c1e1100 */
[----:B------:R-:W-:Y:S01]  /*2450*/  LEA.HI.X.SX32 R87, R6, R3, 0x1, P0 ;  /* 0x0000000306577211 */ /* 0x000fe200000f0eff */
[----:B------:R-:W-:Y:S01]  /*2460*/  IMAD R11, R94, 0x22, RZ ;  /* 0x000000225e0b7824 */ /* 0x000fe200078e02ff */
[----:B------:R-:W-:Y:S01]  /*2470*/  ISETP.GT.AND P3, PT, R4, 0x23, PT ;  /* 0x000000230400780c */ /* 0x000fe20003f64270 */
[C---:B------:R-:W-:Y:S01]  /*2480*/  IMAD R8, R94.reuse, 0x23, RZ ;  /* 0x000000235e087824 */ /* 0x040fe200078e02ff */
[----:B------:R-:W-:Y:S01]  /*2490*/  PRMT R7, RZ, 0x7610, R7 ;  /* 0x00007610ff077816 */ /* 0x000fe20000000007 */
[----:B------:R0:W2:Y:S01]  /*24a0*/  @P4 LDG.E.U8 R83, desc[UR8][R86.64] ;  /* 0x0000000856534981 */ /* 0x0000a2000c1e1100 */
[----:B------:R-:W-:Y:S01]  /*24b0*/  IADD3 R92, P0, PT, R11, R2, RZ ;  /* 0x000000020b5c7210 */ /* 0x000fe20007f1e0ff */
[----:B------:R-:W-:Y:S01]  /*24c0*/  IMAD R6, R94, 0x24, RZ ;  /* 0x000000245e067824 */ /* 0x000fe200078e02ff */
[----:B------:R-:W-:-:S02]  /*24d0*/  PRMT R91, RZ, 0x7610, R91 ;  /* 0x00007610ff5b7816 */ /* 0x000fc4000000005b */
[----:B------:R1:W2:Y:S01]  /*24e0*/  @P2 LDG.E.U8 R7, desc[UR8][R88.64] ;  /* 0x0000000858072981 */ /* 0x0002a2000c1e1100 */
[----:B------:R-:W-:Y:S02]  /*24f0*/  LEA.HI.X.SX32 R93, R11, R3, 0x1, P0 ;  /* 0x000000030b5d7211 */ /* 0x000fe400000f0eff */
[----:B0-----:R-:W-:Y:S01]  /*2500*/  IADD3 R86, P1, PT, R8, R2, RZ ;  /* 0x0000000208567210 */ /* 0x001fe20007f3e0ff */
[----:B------:R-:W-:-:S03]  /*2510*/  IMAD R11, R94, 0x25, RZ ;  /* 0x000000255e0b7824 */ /* 0x000fc600078e02ff */
[----:B------:R-:W-:Y:S02]  /*2520*/  LEA.HI.X.SX32 R87, R8, R3, 0x1, P1 ;  /* 0x0000000308577211 */ /* 0x000fe400008f0eff */
[----:B-1----:R-:W-:-:S03]  /*2530*/  IADD3 R88, P0, PT, R6, R2, RZ ;  /* 0x0000000206587210 */ /* 0x002fc60007f1e0ff */
[----:B------:R0:W2:Y:S01]  /*2540*/  @P3 LDG.E.U8 R91, desc[UR8][R86.64] ;  /* 0x00000008565b3981 */ /* 0x0000a2000c1e1100 */
[----:B------:R-:W-:Y:S02]  /*2550*/  LEA.HI.X.SX32 R89, R6, R3, 0x1, P0 ;  /* 0x0000000306597211 */ /* 0x000fe400000f0eff */
[----:B------:R-:W-:Y:S02]  /*2560*/  ISETP.GT.AND P2, PT, R4, 0x22, PT ;  /* 0x000000220400780c */ /* 0x000fe40003f44270 */
[----:B0-----:R-:W-:-:S04]  /*2570*/  IADD3 R86, P0, PT, R11, R2, RZ ;  /* 0x000000020b567210 */ /* 0x001fc80007f1e0ff */
[----:B------:R-:W-:Y:S02]  /*2580*/  LEA.HI.X.SX32 R87, R11, R3, 0x1, P0 ;  /* 0x000000030b577211 */ /* 0x000fe400000f0eff */
[----:B------:R-:W0:Y:S01]  /*2590*/  LDC R11, c[0x0][0x3a8] ;  /* 0x0000ea00ff0b7b82 */ /* 0x000e220000000800 */
[----:B------:R-:W-:Y:S02]  /*25a0*/  ISETP.GT.AND P4, PT, R4, 0x24, PT ;  /* 0x000000240400780c */ /* 0x000fe40003f84270 */
[----:B------:R-:W-:Y:S01]  /*25b0*/  PRMT R85, RZ, 0x7610, R85 ;  /* 0x00007610ff557816 */ /* 0x000fe20000000055 */
[----:B------:R-:W-:Y:S01]  /*25c0*/  IMAD R8, R94, 0x26, RZ ;  /* 0x000000265e087824 */ /* 0x000fe200078e02ff */
[----:B------:R-:W-:Y:S02]  /*25d0*/  PRMT R90, RZ, 0x7610, R90 ;  /* 0x00007610ff5a7816 */ /* 0x000fe4000000005a */
[----:B------:R-:W-:Y:S02]  /*25e0*/  ISETP.GT.AND P3, PT, R4, 0x26, PT ;  /* 0x000000260400780c */ /* 0x000fe40003f64270 */
[----:B------:R1:W2:Y:S05]  /*25f0*/  @P2 LDG.E.U8 R85, desc[UR8][R92.64] ;  /* 0x000000085c552981 */ /* 0x0002aa000c1e1100 */
[----:B------:R3:W2:Y:S01]  /*2600*/  @P4 LDG.E.U8 R90, desc[UR8][R88.64] ;  /* 0x00000008585a4981 */ /* 0x0006a2000c1e1100 */
[----:B-1----:R-:W-:-:S04]  /*2610*/  IADD3 R92, P1, PT, R8, R2, RZ ;  /* 0x00000002085c7210 */ /* 0x002fc80007f3e0ff */
[----:B------:R-:W-:Y:S02]  /*2620*/  LEA.HI.X.SX32 R93, R8, R3, 0x1, P1 ;  /* 0x00000003085d7211 */ /* 0x000fe400008f0eff */
[----:B---3--:R-:W-:Y:S01]  /*2630*/  PRMT R88, RZ, 0x7610, R88 ;  /* 0x00007610ff587816 */ /* 0x008fe20000000058 */
[----:B0-----:R-:W-:-:S05]  /*2640*/  IMAD R8, R11, 0x29, RZ ;  /* 0x000000290b087824 */ /* 0x001fca00078e02ff */
[----:B------:R0:W3:Y:S01]  /*2650*/  @P3 LDG.E.U8 R88, desc[UR8][R92.64] ;  /* 0x000000085c583981 */ /* 0x0000e2000c1e1100 */
[----:B------:R-:W-:Y:S02]  /*2660*/  ISETP.GT.AND P3, PT, R4, 0x29, PT ;  /* 0x000000290400780c */ /* 0x000fe40003f64270 */
[----:B------:R-:W-:Y:S02]  /*2670*/  PRMT R84, RZ, 0x7610, R84 ;  /* 0x00007610ff547816 */ /* 0x000fe40000000054 */
[----:B0-----:R-:W-:-:S04]  /*2680*/  IADD3 R92, P1, PT, R8, R2, RZ ;  /* 0x00000002085c7210 */ /* 0x001fc80007f3e0ff */
[----:B------:R-:W-:Y:S02]  /*2690*/  LEA.HI.X.SX32 R93, R8, R3, 0x1, P1 ;  /* 0x00000003085d7211 */ /* 0x000fe400008f0eff */
[----:B------:R-:W-:-:S03]  /*26a0*/  ISETP.GT.AND P2, PT, R4, 0x25, PT ;  /* 0x000000250400780c */ /* 0x000fc60003f44270 */
[----:B------:R0:W2:Y:S01]  /*26b0*/  @P3 LDG.E.U8 R84, desc[UR8][R92.64] ;  /* 0x000000085c543981 */ /* 0x0000a2000c1e1100 */
[----:B------:R-:W-:Y:S01]  /*26c0*/  IMAD R6, R94, 0x27, RZ ;  /* 0x000000275e067824 */ /* 0x000fe200078e02ff */
[----:B------:R-:W-:Y:S02]  /*26d0*/  ISETP.GT.AND P4, PT, R4, 0x27, PT ;  /* 0x000000270400780c */ /* 0x000fe40003f84270 */
[----:B------:R-:W-:Y:S01]  /*26e0*/  PRMT R89, RZ, 0x7610, R89 ;  /* 0x00007610ff597816 */ /* 0x000fe20000000059 */
[----:B0-----:R-:W0:Y:S01]  /*26f0*/  LDC R93, c[0x0][0x3a8] ;  /* 0x0000ea00ff5d7b82 */ /* 0x001e220000000800 */
[----:B------:R-:W-:-:S04]  /*2700*/  IADD3 R94, P0, PT, R6, R2, RZ ;  /* 0x00000002065e7210 */ /* 0x000fc80007f1e0ff */
[----:B------:R1:W2:Y:S01]  /*2710*/  @P2 LDG.E.U8 R89, desc[UR8][R86.64] ;  /* 0x0000000856592981 */ /* 0x0002a2000c1e1100 */
[----:B------:R-:W-:Y:S01]  /*2720*/  LEA.HI.X.SX32 R95, R6, R3, 0x1, P0 ;  /* 0x00000003065f7211 */ /* 0x000fe200000f0eff */
[C---:B------:R-:W-:Y:S01]  /*2730*/  IMAD R6, R11.reuse, 0x28, RZ ;  /* 0x000000280b067824 */ /* 0x040fe200078e02ff */
[----:B-1----:R-:W-:Y:S01]  /*2740*/  PRMT R87, RZ, 0x7610, R87 ;  /* 0x00007610ff577816 */ /* 0x002fe20000000057 */
[----:B------:R-:W-:-:S03]  /*2750*/  IMAD R11, R11, 0x2a, RZ ;  /* 0x0000002a0b0b7824 */ /* 0x000fc600078e02ff */
[-C--:B------:R-:W-:Y:S02]  /*2760*/  IADD3 R96, P0, PT, R6, R2.reuse, RZ ;  /* 0x0000000206607210 */ /* 0x080fe40007f1e0ff */
[----:B------:R1:W2:Y:S01]  /*2770*/  @P4 LDG.E.U8 R87, desc[UR8][R94.64] ;  /* 0x000000085e574981 */ /* 0x0002a2000c1e1100 */
[----:B------:R-:W-:Y:S02]  /*2780*/  ISETP.GT.AND P4, PT, R4, 0x2a, PT ;  /* 0x0000002a0400780c */ /* 0x000fe40003f84270 */
[----:B------:R-:W-:Y:S02]  /*2790*/  LEA.HI.X.SX32 R97, R6, R3, 0x1, P0 ;  /* 0x0000000306617211 */ /* 0x000fe400000f0eff */
[----:B------:R-:W-:Y:S01]  /*27a0*/  PRMT R81, RZ, 0x7610, R81 ;  /* 0x00007610ff517816 */ /* 0x000fe20000000051 */
[----:B0-----:R-:W-:Y:S01]  /*27b0*/  IMAD R8, R93, 0x2c, RZ ;  /* 0x0000002c5d087824 */ /* 0x001fe200078e02ff */
[----:B------:R-:W-:Y:S02]  /*27c0*/  ISETP.GT.AND P3, PT, R4, 0x2c, PT ;  /* 0x0000002c0400780c */ /* 0x000fe40003f64270 */
[----:B-1----:R-:W-:-:S04]  /*27d0*/  IADD3 R94, P0, PT, R11, R2, RZ ;  /* 0x000000020b5e7210 */ /* 0x002fc80007f1e0ff */
[-C--:B------:R-:W-:Y:S02]  /*27e0*/  LEA.HI.X.SX32 R95, R11, R3.reuse, 0x1, P0 ;  /* 0x000000030b5f7211 */ /* 0x080fe400000f0eff */
[----:B------:R-:W-:Y:S01]  /*27f0*/  IADD3 R92, P1, PT, R8, R2, RZ ;  /* 0x00000002085c7210 */ /* 0x000fe20007f3e0ff */
[C---:B------:R-:W-:Y:S01]  /*2800*/  IMAD R6, R93.reuse, 0x2b, RZ ;  /* 0x0000002b5d067824 */ /* 0x040fe200078e02ff */
[----:B------:R-:W-:Y:S01]  /*2810*/  PRMT R13, RZ, 0x7610, R13 ;  /* 0x00007610ff0d7816 */ /* 0x000fe2000000000d */
[----:B------:R0:W2:Y:S01]  /*2820*/  @P4 LDG.E.U8 R81, desc[UR8][R94.64] ;  /* 0x000000085e514981 */ /* 0x0000a2000c1e1100 */
[----:B------:R-:W-:Y:S01]  /*2830*/  ISETP.GT.AND P2, PT, R4, 0x28, PT ;  /* 0x000000280400780c */ /* 0x000fe20003f44270 */
[----:B0-----:R-:W-:Y:S01]  /*2840*/  IMAD R95, R93, 0x2d, RZ ;  /* 0x0000002d5d5f7824 */ /* 0x001fe200078e02ff */
[----:B------:R-:W-:-:S05]  /*2850*/  LEA.HI.X.SX32 R93, R8, R3, 0x1, P1 ;  /* 0x00000003085d7211 */ /* 0x000fca00008f0eff */
[----:B------:R0:W2:Y:S01]  /*2860*/  @P3 LDG.E.U8 R13, desc[UR8][R92.64] ;  /* 0x000000085c0d3981 */ /* 0x0000a2000c1e1100 */
[----:B------:R-:W-:-:S06]  /*2870*/  PRMT R86, RZ, 0x7610, R86 ;  /* 0x00007610ff567816 */ /* 0x000fcc0000000056 */
[----:B------:R1:W2:Y:S01]  /*2880*/  @P2 LDG.E.U8 R86, desc[UR8][R96.64] ;  /* 0x0000000860562981 */ /* 0x0002a2000c1e1100 */
[----:B0-----:R-:W0:Y:S01]  /*2890*/  LDC R92, c[0x0][0x3a8] ;  /* 0x0000ea00ff5c7b82 */ /* 0x001e220000000800 */
[----:B------:R-:W-:Y:S02]  /*28a0*/  ISETP.GT.AND P2, PT, R4, 0x2b, PT ;  /* 0x0000002b0400780c */ /* 0x000fe40003f44270 */
[----:B------:R-:W-:Y:S02]  /*28b0*/  PRMT R15, RZ, 0x7610, R15 ;  /* 0x00007610ff0f7816 */ /* 0x000fe4000000000f */
[----:B-1----:R-:W-:-:S04]  /*28c0*/  IADD3 R96, P0, PT, R6, R2, RZ ;  /* 0x0000000206607210 */ /* 0x002fc80007f1e0ff */
[----:B------:R-:W-:Y:S02]  /*28d0*/  LEA.HI.X.SX32 R97, R6, R3, 0x1, P0 ;  /* 0x0000000306617211 */ /* 0x000fe400000f0eff */
[----:B------:R-:W-:-:S03]  /*28e0*/  IADD3 R94, P0, PT, R95, R2, RZ ;  /* 0x000000025f5e7210 */ /* 0x000fc60007f1e0ff */
[----:B------:R1:W2:Y:S01]  /*28f0*/  @P2 LDG.E.U8 R15, desc[UR8][R96.64] ;  /* 0x00000008600f2981 */ /* 0x0002a2000c1e1100 */
[----:B------:R-:W-:Y:S02]  /*2900*/  ISETP.GT.AND P2, PT, R4, 0x2e, PT ;  /* 0x0000002e0400780c */ /* 0x000fe40003f44270 */
[----:B------:R-:W-:Y:S01]  /*2910*/  LEA.HI.X.SX32 R95, R95, R3, 0x1, P0 ;  /* 0x000000035f5f7211 */ /* 0x000fe200000f0eff */
[----:B0-----:R-:W-:Y:S01]  /*2920*/  IMAD R6, R92, 0x2e, RZ ;  /* 0x0000002e5c067824 */ /* 0x001fe200078e02ff */
[----:B------:R-:W-:-:S04]  /*2930*/  PRMT R8, RZ, 0x7610, R8 ;  /* 0x00007610ff087816 */ /* 0x000fc80000000008 */
[----:B-1----:R-:W-:Y:S02]  /*2940*/  IADD3 R96, P0, PT, R6, R2, RZ ;  /* 0x0000000206607210 */ /* 0x002fe40007f1e0ff */
[----:B------:R-:W-:Y:S02]  /*2950*/  ISETP.GT.AND P4, PT, R4, 0x2d, PT ;  /* 0x0000002d0400780c */ /* 0x000fe40003f84270 */
[----:B------:R-:W-:Y:S02]  /*2960*/  LEA.HI.X.SX32 R97, R6, R3, 0x1, P0 ;  /* 0x0000000306617211 */ /* 0x000fe400000f0eff */
[----:B------:R-:W-:-:S03]  /*2970*/  PRMT R11, RZ, 0x7610, R11 ;  /* 0x00007610ff0b7816 */ /* 0x000fc6000000000b */
[----:B------:R0:W2:Y:S01]  /*2980*/  @P2 LDG.E.U8 R8, desc[UR8][R96.64] ;  /* 0x0000000860082981 */ /* 0x0000a2000c1e1100 */
[----:B------:R-:W-:Y:S01]  /*2990*/  IMAD R93, R92, 0x30, RZ ;  /* 0x000000305c5d7824 */ /* 0x000fe200078e02ff */
[----:B------:R-:W-:-:S04]  /*29a0*/  ISETP.GT.AND P3, PT, R4, 0x30, PT ;  /* 0x000000300400780c */ /* 0x000fc80003f64270 */
[----:B------:R1:W2:Y:S01]  /*29b0*/  @P4 LDG.E.U8 R11, desc[UR8][R94.64] ;  /* 0x000000085e0b4981 */ /* 0x0002a2000c1e1100 */
[----:B0-----:R-:W0:Y:S01]  /*29c0*/  LDC R97, c[0x0][0x3a8] ;  /* 0x0000ea00ff617b82 */ /* 0x001e220000000800 */
[----:B------:R-:W-:Y:S01]  /*29d0*/  ISETP.GT.AND P4, PT, R4, 0x31, PT ;  /* 0x000000310400780c */ /* 0x000fe20003f84270 */
[----:B-1----:R-:W-:Y:S01]  /*29e0*/  IMAD R95, R92, 0x31, RZ ;  /* 0x000000315c5f7824 */ /* 0x002fe200078e02ff */
[----:B------:R-:W-:-:S04]  /*29f0*/  IADD3 R92, P1, PT, R93, R2, RZ ;  /* 0x000000025d5c7210 */ /* 0x000fc80007f3e0ff */
[C---:B------:R-:W-:Y:S02]  /*2a00*/  IADD3 R94, P0, PT, R95.reuse, R2, RZ ;  /* 0x000000025f5e7210 */ /* 0x040fe40007f1e0ff */
[----:B------:R-:W-:Y:S02]  /*2a10*/  PRMT R98, RZ, 0x7610, R98 ;  /* 0x00007610ff627816 */ /* 0x000fe40000000062 */
[----:B------:R-:W-:Y:S02]  /*2a20*/  PRMT R6, RZ, 0x7610, R6 ;  /* 0x00007610ff067816 */ /* 0x000fe40000000006 */
[-C--:B------:R-:W-:Y:S02]  /*2a30*/  LEA.HI.X.SX32 R95, R95, R3.reuse, 0x1, P0 ;  /* 0x000000035f5f7211 */ /* 0x080fe400000f0eff */
[----:B------:R-:W-:-:S03]  /*2a40*/  LEA.HI.X.SX32 R93, R93, R3, 0x1, P1 ;  /* 0x000000035d5d7211 */ /* 0x000fc600008f0eff */
[----:B------:R0:W2:Y:S04]  /*2a50*/  @P4 LDG.E.U8 R98, desc[UR8][R94.64] ;  /* 0x000000085e624981 */ /* 0x0000a8000c1e1100 */
[----:B------:R1:W2:Y:S01]  /*2a60*/  @P3 LDG.E.U8 R6, desc[UR8][R92.64] ;  /* 0x000000085c063981 */ /* 0x0002a2000c1e1100 */
[----:B------:R-:W-:Y:S01]  /*2a70*/  ISETP.GT.AND P3, PT, R4, 0x33, PT ;  /* 0x000000330400780c */ /* 0x000fe20003f64270 */
[----:B0-----:R-:W-:Y:S01]  /*2a80*/  IMAD R95, R97, 0x33, RZ ;  /* 0x00000033615f7824 */ /* 0x001fe200078e02ff */
[----:B------:R-:W-:-:S04]  /*2a90*/  PRMT R101, RZ, 0x7610, R101 ;  /* 0x00007610ff657816 */ /* 0x000fc80000000065 */
[----:B------:R-:W-:-:S04]  /*2aa0*/  IADD3 R94, P1, PT, R95, R2, RZ ;  /* 0x000000025f5e7210 */ /* 0x000fc80007f3e0ff */
[----:B------:R-:W-:-:S05]  /*2ab0*/  LEA.HI.X.SX32 R95, R95, R3, 0x1, P1 ;  /* 0x000000035f5f7211 */ /* 0x000fca00008f0eff */
[----:B------:R0:W2:Y:S01]  /*2ac0*/  @P3 LDG.E.U8 R101, desc[UR8][R94.64] ;  /* 0x000000085e653981 */ /* 0x0000a2000c1e1100 */
[----:B-1----:R-:W-:Y:S01]  /*2ad0*/  IMAD R93, R97, 0x32, RZ ;  /* 0x00000032615d7824 */ /* 0x002fe200078e02ff */
[----:B0-----:R-:W0:Y:S04]  /*2ae0*/  LDC R94, c[0x0][0x3a8] ;  /* 0x0000ea00ff5e7b82 */ /* 0x001e280000000800 */
[----:B------:R-:W-:Y:S01]  /*2af0*/  IADD3 R92, P0, PT, R93, R2, RZ ;  /* 0x000000025d5c7210 */ /* 0x000fe20007f1e0ff */
[----:B------:R-:W-:Y:S01]  /*2b00*/  IMAD R97, R97, 0x34, RZ ;  /* 0x0000003461617824 */ /* 0x000fe200078e02ff */
[C---:B------:R-:W-:Y:S02]  /*2b10*/  ISETP.GT.AND P2, PT, R4.reuse, 0x32, PT ;  /* 0x000000320400780c */ /* 0x040fe40003f44270 */
[----:B------:R-:W-:-:S02]  /*2b20*/  ISETP.GT.AND P4, PT, R4, 0x34, PT ;  /* 0x000000340400780c */ /* 0x000fc40003f84270 */
[-C--:B------:R-:W-:Y:S02]  /*2b30*/  LEA.HI.X.SX32 R93, R93, R3.reuse, 0x1, P0 ;  /* 0x000000035d5d7211 */ /* 0x080fe400000f0eff */
[C---:B------:R-:W-:Y:S02]  /*2b40*/  IADD3 R96, P0, PT, R97.reuse, R2, RZ ;  /* 0x0000000261607210 */ /* 0x040fe40007f1e0ff */
[----:B------:R-:W-:Y:S02]  /*2b50*/  PRMT R100, RZ, 0x7610, R100 ;  /* 0x00007610ff647816 */ /* 0x000fe40000000064 */
[----:B------:R-:W-:Y:S02]  /*2b60*/  PRMT R103, RZ, 0x7610, R103 ;  /* 0x00007610ff677816 */ /* 0x000fe40000000067 */
[----:B------:R-:W-:Y:S02]  /*2b70*/  LEA.HI.X.SX32 R97, R97, R3, 0x1, P0 ;  /* 0x0000000361617211 */ /* 0x000fe400000f0eff */
[----:B------:R-:W-:Y:S01]  /*2b80*/  ISETP.GT.AND P3, PT, R4, 0x36, PT ;  /* 0x000000360400780c */ /* 0x000fe20003f64270 */
[----:B------:R1:W2:Y:S04]  /*2b90*/  @P2 LDG.E.U8 R100, desc[UR8][R92.64] ;  /* 0x000000085c642981 */ /* 0x0002a8000c1e1100 */
[----:B------:R0:W2:Y:S02]  /*2ba0*/  @P4 LDG.E.U8 R103, desc[UR8][R96.64] ;  /* 0x0000000860674981 */ /* 0x0000a4000c1e1100 */
[----:B0-----:R-:W-:-:S02]  /*2bb0*/  IMAD R95, R94, 0x36, RZ ;  /* 0x000000365e5f7824 */ /* 0x001fc400078e02ff */
[C---:B-1----:R-:W-:Y:S02]  /*2bc0*/  IMAD R93, R94.reuse, 0x35, RZ ;  /* 0x000000355e5d7824 */ /* 0x042fe400078e02ff */
[----:B------:R-:W-:Y:S01]  /*2bd0*/  IMAD R97, R94, 0x37, RZ ;  /* 0x000000375e617824 */ /* 0x000fe200078e02ff */
[C---:B------:R-:W-:Y:S02]  /*2be0*/  IADD3 R94, P1, PT, R95.reuse, R2, RZ ;  /* 0x000000025f5e7210 */ /* 0x040fe40007f3e0ff */
[----:B------:R-:W-:Y:S02]  /*2bf0*/  PRMT R107, RZ, 0x7610, R107 ;  /* 0x00007610ff6b7816 */ /* 0x000fe4000000006b */
[----:B------:R-:W-:-:S05]  /*2c00*/  LEA.HI.X.SX32 R95, R95, R3, 0x1, P1 ;  /* 0x000000035f5f7211 */ /* 0x000fca00008f0eff */
[----:B------:R0:W3:Y:S02]  /*2c10*/  @P3 LDG.E.U8 R107, desc[UR8][R94.64] ;  /* 0x000000085e6b3981 */ /* 0x0000e4000c1e1100 */
[----:B0-----:R-:W0:Y:S01]  /*2c20*/  LDC R94, c[0x0][0x3a8] ;  /* 0x0000ea00ff5e7b82 */ /* 0x001e220000000800 */
[CC--:B------:R-:W-:Y:S02]  /*2c30*/  IADD3 R92, P0, PT, R93.reuse, R2.reuse, RZ ;  /* 0x000000025d5c7210 */ /* 0x0c0fe40007f1e0ff */
[C---:B------:R-:W-:Y:S02]  /*2c40*/  ISETP.GT.AND P2, PT, R4.reuse, 0x35, PT ;  /* 0x000000350400780c */ /* 0x040fe40003f44270 */
[----:B------:R-:W-:Y:S02]  /*2c50*/  ISETP.GT.AND P4, PT, R4, 0x37, PT ;  /* 0x000000370400780c */ /* 0x000fe40003f84270 */
[----:B------:R-:W-:Y:S02]  /*2c60*/  LEA.HI.X.SX32 R93, R93, R3, 0x1, P0 ;  /* 0x000000035d5d7211 */ /* 0x000fe400000f0eff */
[----:B------:R-:W-:-:S02]  /*2c70*/  IADD3 R96, P0, PT, R97, R2, RZ ;  /* 0x0000000261607210 */ /* 0x000fc40007f1e0ff */
[----:B------:R-:W-:Y:S02]  /*2c80*/  PRMT R106, RZ, 0x7610, R106 ;  /* 0x00007610ff6a7816 */ /* 0x000fe4000000006a */
[----:B------:R-:W-:Y:S02]  /*2c90*/  PRMT R109, RZ, 0x7610, R109 ;  /* 0x00007610ff6d7816 */ /* 0x000fe4000000006d */
[----:B------:R-:W-:Y:S02]  /*2ca0*/  LEA.HI.X.SX32 R97, R97, R3, 0x1, P0 ;  /* 0x0000000361617211 */ /* 0x000fe400000f0eff */
[----:B------:R-:W-:Y:S01]  /*2cb0*/  ISETP.GT.AND P3, PT, R4, 0x39, PT ;  /* 0x000000390400780c */ /* 0x000fe20003f64270 */
[----:B------:R1:W3:Y:S04]  /*2cc0*/  @P2 LDG.E.U8 R106, desc[UR8][R92.64] ;  /* 0x000000085c6a2981 */ /* 0x0002e8000c1e1100 */
[----:B------:R0:W3:Y:S02]  /*2cd0*/  @P4 LDG.E.U8 R109, desc[UR8][R96.64] ;  /* 0x00000008606d4981 */ /* 0x0000e4000c1e1100 */
        /* <DEDUP_REMOVED lines=8> */
[C---:B------:R-:W-:Y:S02]  /*2d60*/  ISETP.GT.AND P2, PT, R4.reuse, 0x38, PT ;  /* 0x000000380400780c */ /* 0x040fe40003f44270 */
[C---:B------:R-:W-:Y:S02]  /*2d70*/  IADD3 R92, P0, PT, R93.reuse, R2, RZ ;  /* 0x000000025d5c7210 */ /* 0x040fe40007f1e0ff */
[----:B------:R-:W-:Y:S02]  /*2d80*/  PRMT R112, RZ, 0x7610, R112 ;  /* 0x00007610ff707816 */ /* 0x000fe40000000070 */
[----:B------:R-:W-:Y:S02]  /*2d90*/  LEA.HI.X.SX32 R93, R93, R3, 0x1, P0 ;  /* 0x000000035d5d7211 */ /* 0x000fe400000f0eff */
[----:B------:R-:W-:-:S02]  /*2da0*/  ISETP.GT.AND P4, PT, R4, 0x3a, PT ;  /* 0x0000003a0400780c */ /* 0x000fc40003f84270 */
[----:B------:R-:W-:-:S03]  /*2db0*/  IADD3 R96, P0, PT, R97, R2, RZ ;  /* 0x0000000261607210 */ /* 0x000fc60007f1e0ff */
[----:B------:R0:W3:Y:S01]  /*2dc0*/  @P2 LDG.E.U8 R112, desc[UR8][R92.64] ;  /* 0x000000085c702981 */ /* 0x0000e2000c1e1100 */
[----:B------:R-:W-:Y:S02]  /*2dd0*/  ISETP.GT.AND P2, PT, R4, 0x3b, PT ;  /* 0x0000003b0400780c */ /* 0x000fe40003f44270 */
[----:B------:R-:W-:Y:S02]  /*2de0*/  PRMT R115, RZ, 0x7610, R115 ;  /* 0x00007610ff737816 */ /* 0x000fe40000000073 */
[----:B------:R-:W-:Y:S01]  /*2df0*/  LEA.HI.X.SX32 R97, R97, R3, 0x1, P0 ;  /* 0x0000000361617211 */ /* 0x000fe200000f0eff */
[----:B0-----:R-:W-:Y:S01]  /*2e00*/  IMAD R93, R94, 0x3b, RZ ;  /* 0x0000003b5e5d7824 */ /* 0x001fe200078e02ff */
[----:B------:R-:W-:Y:S01]  /*2e10*/  ISETP.GT.AND P3, PT, R4, 0x3c, PT ;  /* 0x0000003c0400780c */ /* 0x000fe20003f64270 */
[----:B------:R-:W-:Y:S02]  /*2e20*/  IMAD R95, R94, 0x3c, RZ ;  /* 0x0000003c5e5f7824 */ /* 0x000fe400078e02ff */
[----:B------:R0:W3:Y:S01]  /*2e30*/  @P4 LDG.E.U8 R115, desc[UR8][R96.64] ;  /* 0x0000000860734981 */ /* 0x0000e2000c1e1100 */
[----:B------:R-:W-:-:S02]  /*2e40*/  IADD3 R92, P0, PT, R93, R2, RZ ;  /* 0x000000025d5c7210 */ /* 0x000fc40007f1e0ff */
[----:B------:R-:W-:Y:S02]  /*2e50*/  PRMT R118, RZ, 0x7610, R118 ;  /* 0x00007610ff767816 */ /* 0x000fe40000000076 */
[----:B------:R-:W-:Y:S01]  /*2e60*/  LEA.HI.X.SX32 R93, R93, R3, 0x1, P0 ;  /* 0x000000035d5d7211 */ /* 0x000fe200000f0eff */
[----:B0-----:R-:W-:Y:S01]  /*2e70*/  IMAD R97, R94, 0x3d, RZ ;  /* 0x0000003d5e617824 */ /* 0x001fe200078e02ff */
[----:B------:R-:W-:-:S03]  /*2e80*/  IADD3 R94, P1, PT, R95, R2, RZ ;  /* 0x000000025f5e7210 */ /* 0x000fc60007f3e0ff */
[----:B------:R-:W3:Y:S01]  /*2e90*/  @P2 LDG.E.U8 R118, desc[UR8][R92.64] ;  /* 0x000000085c762981 */ /* 0x000ee2000c1e1100 */
        /* <DEDUP_REMOVED lines=8> */
[----:B------:R-:W-:-:S05]  /*2f20*/  ISETP.GT.AND P3, PT, R4, 0x3e, PT ;  /* 0x0000003e0400780c */ /* 0x000fca0003f64270 */
[----:B------:R1:W3:Y:S01]  /*2f30*/  @P4 LDG.E.U8 R121, desc[UR8][R96.64] ;  /* 0x0000000860794981 */ /* 0x0002e2000c1e1100 */
[C---:B0-----:R-:W-:Y:S02]  /*2f40*/  IMAD R93, R94.reuse, 0x3e, RZ ;  /* 0x0000003e5e5d7824 */ /* 0x041fe400078e02ff */
[C---:B------:R-:W-:Y:S02]  /*2f50*/  IMAD R95, R94.reuse, 0x2f, RZ ;  /* 0x0000002f5e5f7824 */ /* 0x040fe400078e02ff */
[----:B-1----:R-:W-:Y:S01]  /*2f60*/  IMAD R97, R94, 0x3f, RZ ;  /* 0x0000003f5e617824 */ /* 0x002fe200078e02ff */
[-C--:B------:R-:W-:Y:S02]  /*2f70*/  IADD3 R92, P0, PT, R93, R2.reuse, RZ ;  /* 0x000000025d5c7210 */ /* 0x080fe40007f1e0ff */
[----:B------:R-:W-:Y:S02]  /*2f80*/  IADD3 R94, P1, PT, R95, R2, RZ ;  /* 0x000000025f5e7210 */ /* 0x000fe40007f3e0ff */
[----:B------:R-:W-:-:S02]  /*2f90*/  LEA.HI.X.SX32 R93, R93, R3, 0x1, P0 ;  /* 0x000000035d5d7211 */ /* 0x000fc400000f0eff */
[----:B------:R-:W-:Y:S01]  /*2fa0*/  IADD3 R96, P0, PT, R97, R2, RZ ;  /* 0x0000000261607210 */ /* 0x000fe20007f1e0ff */
[----:B------:R0:W-:Y:S01]  /*2fb0*/  STL [R1+0x128], R2 ;  /* 0x0001280201007387 */ /* 0x0001e20000100800 */
[-C--:B------:R-:W-:Y:S02]  /*2fc0*/  LEA.HI.X.SX32 R95, R95, R3.reuse, 0x1, P1 ;  /* 0x000000035f5f7211 */ /* 0x080fe400008f0eff */
[----:B------:R-:W-:Y:S01]  /*2fd0*/  LEA.HI.X.SX32 R97, R97, R3, 0x1, P0 ;  /* 0x0000000361617211 */ /* 0x000fe200000f0eff */
[----:B------:R1:W-:Y:S01]  /*2fe0*/  STL [R1+0x12c], R3 ;  /* 0x00012c0301007387 */ /* 0x0003e20000100800 */
[C---:B------:R-:W-:Y:S02]  /*2ff0*/  ISETP.GT.AND P2, PT, R4.reuse, 0x2f, PT ;  /* 0x0000002f0400780c */ /* 0x040fe40003f44270 */
[----:B------:R-:W-:Y:S02]  /*3000*/  ISETP.GT.AND P4, PT, R4, 0x3f, PT ;  /* 0x0000003f0400780c */ /* 0x000fe40003f84270 */
[----:B------:R-:W-:Y:S01]  /*3010*/  PRMT R124, RZ, 0x7610, R124 ;  /* 0x00007610ff7c7816 */ /* 0x000fe2000000007c */
[----:B0-----:R-:W0:Y:S01]  /*3020*/  S2R R2, SR_TID.X ;  /* 0x0000000000027919 */ /* 0x001e220000002100 */
[----:B-1----:R-:W1:Y:S01]  /*3030*/  S2R R3, SR_TID.X ;  /* 0x0000000000037919 */ /* 0x002e620000002100 */
[----:B------:R-:W-:-:S03]  /*3040*/  PRMT R125, RZ, 0x7610, R125 ;  /* 0x00007610ff7d7816 */ /* 0x000fc6000000007d */
[----:B------:R4:W3:Y:S04]  /*3050*/  @P3 LDG.E.U8 R124, desc[UR8][R92.64] ;  /* 0x000000085c7c3981 */ /* 0x0008e8000c1e1100 */
[----:B------:R-:W3:Y:S01]  /*3060*/  @P2 LDG.E.U8 R125, desc[UR8][R94.64] ;  /* 0x000000085e7d2981 */ /* 0x000ee2000c1e1100 */
[----:B----4-:R-:W-:-:S06]  /*3070*/  PRMT R92, RZ, 0x7610, R92 ;  /* 0x00007610ff5c7816 */ /* 0x010fcc000000005c */
[----:B------:R0:W4:Y:S04]  /*3080*/  @P4 LDG.E.U8 R92, desc[UR8][R96.64] ;  /* 0x00000008605c4981 */ /* 0x000128000c1e1100 */
[----:B------:R1:W-:Y:S01]  /*3090*/  STL [R1+0x130], R4 ;  /* 0x0001300401007387 */ /* 0x0003e20000100800 */
[----:B0-----:R-:W-:Y:S02]  /*30a0*/  LOP3.LUT R96, R2, 0x1ff, RZ, 0xc0, !PT ;  /* 0x000001ff02607812 */ /* 0x001fe400078ec0ff */
[C---:B-1----:R-:W-:Y:S02]  /*30b0*/  LOP3.LUT R93, R3.reuse, 0x3f, RZ, 0xc0, !PT ;  /* 0x0000003f035d7812 */ /* 0x042fe400078ec0ff */
[----:B------:R-:W-:Y:S01]  /*30c0*/  LOP3.LUT R97, R3, 0x1ff, RZ, 0xc0, !PT ;  /* 0x000001ff03617812 */ /* 0x000fe200078ec0ff */
[----:B------:R-:W-:Y:S01]  /*30d0*/  BAR.SYNC.DEFER_BLOCKING 0x0 ;  /* 0x0000000000007b1d */ /* 0x000fe20000010000 */
[----:B------:R-:W-:-:S02]  /*30e0*/  ISETP.GE.AND P0, PT, R93, R4, PT ;  /* 0x000000045d00720c */ /* 0x000fc40003f06270 */
[C---:B------:R-:W-:Y:S02]  /*30f0*/  LOP3.LUT R4, R96.reuse, 0x8, RZ, 0x3c, !PT ;  /* 0x0000000860047812 */ /* 0x040fe400078e3cff */
[C---:B------:R-:W-:Y:S02]  /*3100*/  LOP3.LUT R2, R96.reuse, 0x10, RZ, 0x3c, !PT ;  /* 0x0000001060027812 */ /* 0x040fe400078e3cff */
[----:B------:R-:W-:Y:S01]  /*3110*/  LOP3.LUT R96, R96, 0x18, RZ, 0x3c, !PT ;  /* 0x0000001860607812 */ /* 0x000fe200078e3cff */
[----:B------:R-:W-:Y:S04]  /*3120*/  STS.U8 [R97+UR5], R50 ;  /* 0x0000003261007988 */ /* 0x000fe80008000005 */
[----:B--2---:R-:W-:Y:S04]  /*3130*/  STS.U8 [R97+UR5+0x2000], R117 ;  /* 0x0020007561007988 */ /* 0x004fe80008000005 */
[----:B------:R-:W-:Y:S04]  /*3140*/  STS.U8 [R97+UR5+0x4000], R10 ;  /* 0x0040000a61007988 */ /* 0x000fe80008000005 */
[----:B------:R-:W-:Y:S04]  /*3150*/  STS.U8 [R97+UR5+0x6000], R6 ;  /* 0x0060000661007988 */ /* 0x000fe80008000005 */
[----:B------:R-:W-:Y:S04]  /*3160*/  STS.U8 [R4+UR5+0x200], R51 ;  /* 0x0002003304007988 */ /* 0x000fe80008000005 */
[----:B------:R-:W-:Y:S04]  /*3170*/  STS.U8 [R4+UR5+0x2200], R116 ;  /* 0x0022007404007988 */ /* 0x000fe80008000005 */
[----:B------:R-:W-:Y:S04]  /*3180*/  STS.U8 [R4+UR5+0x4200], R83 ;  /* 0x0042005304007988 */ /* 0x000fe80008000005 */
[----:B------:R0:W-:Y:S04]  /*3190*/  STS.U8 [R4+UR5+0x6200], R98 ;  /* 0x0062006204007988 */ /* 0x0001e80008000005 */
[----:B------:R-:W-:Y:S04]  /*31a0*/  STS.U8 [R2+UR5+0x400], R52 ;  /* 0x0004003402007988 */ /* 0x000fe80008000005 */
[----:B------:R-:W-:Y:S01]  /*31b0*/  STS.U8 [R2+UR5+0x2400], R114 ;  /* 0x0024007202007988 */ /* 0x000fe20008000005 */
[----:B0-----:R-:W0:Y:S03]  /*31c0*/  S2R R4, SR_TID.X ;  /* 0x0000000000047919 */ /* 0x001e260000002100 */
[----:B------:R-:W-:Y:S04]  /*31d0*/  STS.U8 [R2+UR5+0x4400], R85 ;  /* 0x0044005502007988 */ /* 0x000fe80008000005 */
[----:B------:R-:W-:Y:S04]  /*31e0*/  STS.U8 [R2+UR5+0x6400], R100 ;  /* 0x0064006402007988 */ /* 0x000fe80008000005 */
[----:B------:R-:W-:Y:S04]  /*31f0*/  STS.U8 [R96+UR5+0x600], R53 ;  /* 0x0006003560007988 */ /* 0x000fe80008000005 */
[----:B------:R-:W-:Y:S04]  /*3200*/  STS.U8 [R96+UR5+0x2600], R111 ;  /* 0x0026006f60007988 */ /* 0x000fe80008000005 */
[----:B------:R-:W-:Y:S04]  /*3210*/  STS.U8 [R96+UR5+0x4600], R91 ;  /* 0x0046005b60007988 */ /* 0x000fe80008000005 */
[----:B------:R1:W-:Y:S01]  /*3220*/  STS.U8 [R96+UR5+0x6600], R101 ;  /* 0x0066006560007988 */ /* 0x0003e20008000005 */
[----:B------:R-:W-:-:S03]  /*3230*/  LOP3.LUT R3, R3, 0x1ff, RZ, 0xc0, !PT ;  /* 0x000001ff03037812 */ /* 0x000fc600078ec0ff */
[----:B------:R-:W2:Y:S01]  /*3240*/  LDL.LU R50, [R1+0x170] ;  /* 0x0001700001327983 */ /* 0x000ea20000300800 */
[----:B0-----:R-:W-:-:S03]  /*3250*/  LOP3.LUT R4, R4, 0x1ff, RZ, 0xc0, !PT ;  /* 0x000001ff04047812 */ /* 0x001fc600078ec0ff */
[----:B------:R-:W2:Y:S01]  /*3260*/  LDL.LU R51, [R1+0x16c] ;  /* 0x00016c0001337983 */ /* 0x000ea20000300800 */
[----:B-1----:R-:W0:Y:S01]  /*3270*/  S2R R96, SR_TID.X ;  /* 0x0000000000607919 */ /* 0x002e220000002100 */
[C---:B------:R-:W-:Y:S02]  /*3280*/  LOP3.LUT R2, R4.reuse, 0x20, RZ, 0x3c, !PT ;  /* 0x0000002004027812 */ /* 0x040fe400078e3cff */
[----:B------:R-:W-:Y:S01]  /*3290*/  LOP3.LUT R6, R4, 0x28, RZ, 0x3c, !PT ;  /* 0x0000002804067812 */ /* 0x000fe200078e3cff */
[----:B------:R-:W2:Y:S04]  /*32a0*/  LDL.LU R52, [R1+0x168] ;  /* 0x0001680001347983 */ /* 0x000ea80000300800 */
[----:B------:R-:W-:Y:S04]  /*32b0*/  STS.U8 [R2+UR5+0x800], R54 ;  /* 0x0008003602007988 */ /* 0x000fe80008000005 */
[----:B------:R-:W-:Y:S04]  /*32c0*/  STS.U8 [R2+UR5+0x2800], R110 ;  /* 0x0028006e02007988 */ /* 0x000fe80008000005 */
[----:B------:R-:W-:Y:S04]  /*32d0*/  STS.U8 [R2+UR5+0x4800], R90 ;  /* 0x0048005a02007988 */ /* 0x000fe80008000005 */
[----:B------:R1:W-:Y:S04]  /*32e0*/  STS.U8 [R2+UR5+0x6800], R103 ;  /* 0x0068006702007988 */ /* 0x0003e80008000005 */
[----:B------:R-:W-:Y:S01]  /*32f0*/  STS.U8 [R6+UR5+0xa00], R55 ;  /* 0x000a003706007988 */ /* 0x000fe20008000005 */
[----:B0-----:R-:W-:-:S03]  /*3300*/  LOP3.LUT R4, R96, 0x1ff, RZ, 0xc0, !PT ;  /* 0x000001ff60047812 */ /* 0x001fc600078ec0ff */
[----:B------:R-:W-:Y:S01]  /*3310*/  STS.U8 [R6+UR5+0x2a00], R108 ;  /* 0x002a006c06007988 */ /* 0x000fe20008000005 */
[----:B-1----:R-:W-:-:S03]  /*3320*/  LOP3.LUT R2, R4, 0x30, RZ, 0x3c, !PT ;  /* 0x0000003004027812 */ /* 0x002fc600078e3cff */
[----:B------:R-:W-:Y:S04]  /*3330*/  STS.U8 [R6+UR5+0x4a00], R89 ;  /* 0x004a005906007988 */ /* 0x000fe80008000005 */
[----:B---3--:R0:W-:Y:S04]  /*3340*/  STS.U8 [R6+UR5+0x6a00], R106 ;  /* 0x006a006a06007988 */ /* 0x0081e80008000005 */
[----:B------:R-:W-:Y:S04]  /*3350*/  STS.U8 [R2+UR5+0xc00], R72 ;  /* 0x000c004802007988 */ /* 0x000fe80008000005 */
[----:B------:R-:W-:Y:S01]  /*3360*/  STS.U8 [R2+UR5+0x2c00], R105 ;  /* 0x002c006902007988 */ /* 0x000fe20008000005 */
[----:B0-----:R-:W-:-:S03]  /*3370*/  LOP3.LUT R6, R4, 0x38, RZ, 0x3c, !PT ;  /* 0x0000003804067812 */ /* 0x001fc600078e3cff */
[----:B------:R-:W-:Y:S04]  /*3380*/  STS.U8 [R2+UR5+0x4c00], R88 ;  /* 0x004c005802007988 */ /* 0x000fe80008000005 */
[----:B------:R0:W-:Y:S04]  /*3390*/  STS.U8 [R2+UR5+0x6c00], R107 ;  /* 0x006c006b02007988 */ /* 0x0001e80008000005 */
[----:B------:R-:W-:Y:S01]  /*33a0*/  STS.U8 [R6+UR5+0xe00], R73 ;  /* 0x000e004906007988 */ /* 0x000fe20008000005 */
[----:B------:R-:W-:-:S03]  /*33b0*/  LOP3.LUT R96, R96, 0x1ff, RZ, 0xc0, !PT ;  /* 0x000001ff60607812 */ /* 0x000fc600078ec0ff */
[----:B------:R-:W-:Y:S01]  /*33c0*/  STS.U8 [R6+UR5+0x2e00], R104 ;  /* 0x002e006806007988 */ /* 0x000fe20008000005 */
[----:B0-----:R-:W-:-:S03]  /*33d0*/  LOP3.LUT R2, R4, 0x40, RZ, 0x3c, !PT ;  /* 0x0000004004027812 */ /* 0x001fc600078e3cff */
[----:B------:R-:W-:Y:S01]  /*33e0*/  STS.U8 [R6+UR5+0x4e00], R87 ;  /* 0x004e005706007988 */ /* 0x000fe20008000005 */
[----:B------:R-:W-:-:S03]  /*33f0*/  LOP3.LUT R4, R4, 0x48, RZ, 0x3c, !PT ;  /* 0x0000004804047812 */ /* 0x000fc600078e3cff */
[----:B------:R-:W-:Y:S04]  /*3400*/  STS.U8 [R6+UR5+0x6e00], R109 ;  /* 0x006e006d06007988 */ /* 0x000fe80008000005 */
[----:B------:R-:W-:Y:S04]  /*3410*/  STS.U8 [R2+UR5+0x1000], R74 ;  /* 0x0010004a02007988 */ /* 0x000fe80008000005 */
[----:B------:R-:W-:Y:S04]  /*3420*/  STS.U8 [R2+UR5+0x3000], R102 ;  /* 0x0030006602007988 */ /* 0x000fe80008000005 */
[----:B------:R-:W-:Y:S04]  /*3430*/  STS.U8 [R2+UR5+0x5000], R86 ;  /* 0x0050005602007988 */ /* 0x000fe80008000005 */
[----:B------:R0:W-:Y:S04]  /*3440*/  STS.U8 [R2+UR5+0x7000], R112 ;  /* 0x0070007002007988 */ /* 0x0001e80008000005 */
[----:B------:R-:W-:Y:S04]  /*3450*/  STS.U8 [R4+UR5+0x1200], R75 ;  /* 0x0012004b04007988 */ /* 0x000fe80008000005 */
[----:B------:R-:W-:Y:S01]  /*3460*/  STS.U8 [R4+UR5+0x3200], R99 ;  /* 0x0032006304007988 */ /* 0x000fe20008000005 */
[----:B0-----:R-:W-:-:S03]  /*3470*/  LOP3.LUT R2, R96, 0x50, RZ, 0x3c, !PT ;  /* 0x0000005060027812 */ /* 0x001fc600078e3cff */
[----:B------:R-:W-:Y:S04]  /*3480*/  STS.U8 [R4+UR5+0x5200], R84 ;  /* 0x0052005404007988 */ /* 0x000fe80008000005 */
[----:B------:R0:W-:Y:S04]  /*3490*/  STS.U8 [R4+UR5+0x7200], R113 ;  /* 0x0072007104007988 */ /* 0x0001e80008000005 */
[----:B------:R-:W-:Y:S04]  /*34a0*/  STS.U8 [R2+UR5+0x1400], R76 ;  /* 0x0014004c02007988 */ /* 0x000fe80008000005 */
[----:B------:R-:W3:Y:S01]  /*34b0*/  LDL.LU R53, [R1+0x164] ;  /* 0x0001640001357983 */ /* 0x000ee20000300800 */
[----:B0-----:R-:W-:-:S03]  /*34c0*/  LOP3.LUT R4, R96, 0x58, RZ, 0x3c, !PT ;  /* 0x0000005860047812 */ /* 0x001fc600078e3cff */
[----:B------:R-:W-:Y:S04]  /*34d0*/  STS.U8 [R2+UR5+0x3400], R82 ;  /* 0x0034005202007988 */ /* 0x000fe80008000005 */
[----:B------:R-:W3:Y:S04]  /*34e0*/  LDL.LU R54, [R1+0x160] ;  /* 0x0001600001367983 */ /* 0x000ee80000300800 */
[----:B------:R-:W-:Y:S04]  /*34f0*/  STS.U8 [R2+UR5+0x5400], R81 ;  /* 0x0054005102007988 */ /* 0x000fe80008000005 */
[----:B------:R-:W3:Y:S04]  /*3500*/  LDL.LU R55, [R1+0x15c] ;  /* 0x00015c0001377983 */ /* 0x000ee80000300800 */
[----:B------:R0:W-:Y:S04]  /*3510*/  STS.U8 [R2+UR5+0x7400], R115 ;  /* 0x0074007302007988 */ /* 0x0001e80008000005 */
[----:B------:R-:W2:Y:S04]  /*3520*/  LDL.LU R72, [R1+0x158] ;  /* 0x0001580001487983 */ /* 0x000ea80000300800 */
[----:B------:R-:W2:Y:S01]  /*3530*/  LDL.LU R73, [R1+0x154] ;  /* 0x0001540001497983 */ /* 0x000ea20000300800 */
[----:B0-----:R-:W-:-:S03]  /*3540*/  LOP3.LUT R2, R3, 0x60, RZ, 0x3c, !PT ;  /* 0x0000006003027812 */ /* 0x001fc600078e3cff */
[----:B------:R0:W-:Y:S01]  /*3550*/  STS.U8 [R4+UR5+0x1600], R77 ;  /* 0x0016004d04007988 */ /* 0x0001e20008000005 */
[----:B------:R-:W-:-:S03]  /*3560*/  LOP3.LUT R6, R3, 0x68, RZ, 0x3c, !PT ;  /* 0x0000006803067812 */ /* 0x000fc600078e3cff */
[----:B------:R-:W2:Y:S04]  /*3570*/  LDL.LU R74, [R1+0x150] ;  /* 0x00015000014a7983 */ /* 0x000ea80000300800 */
[----:B------:R-:W-:Y:S04]  /*3580*/  STS.U8 [R4+UR5+0x3600], R80 ;  /* 0x0036005004007988 */ /* 0x000fe80008000005 */
[----:B------:R-:W2:Y:S04]  /*3590*/  LDL.LU R75, [R1+0x14c] ;  /* 0x00014c00014b7983 */ /* 0x000ea80000300800 */
[----:B------:R-:W-:Y:S04]  /*35a0*/  STS.U8 [R4+UR5+0x5600], R15 ;  /* 0x0056000f04007988 */ /* 0x000fe80008000005 */
[----:B------:R-:W2:Y:S04]  /*35b0*/  LDL.LU R76, [R1+0x148] ;  /* 0x00014800014c7983 */ /* 0x000ea80000300800 */
[----:B------:R-:W-:Y:S04]  /*35c0*/  STS.U8 [R4+UR5+0x7600], R118 ;  /* 0x0076007604007988 */ /* 0x000fe80008000005 */
[----:B0-----:R-:W2:Y:S04]  /*35d0*/  LDL.LU R77, [R1+0x144] ;  /* 0x00014400014d7983 */ /* 0x001ea80000300800 */
[----:B------:R0:W-:Y:S04]  /*35e0*/  STS.U8 [R2+UR5+0x1800], R78 ;  /* 0x0018004e02007988 */ /* 0x0001e80008000005 */
[----:B------:R-:W-:Y:S04]  /*35f0*/  STS.U8 [R2+UR5+0x3800], R14 ;  /* 0x0038000e02007988 */ /* 0x000fe80008000005 */
[----:B------:R-:W-:Y:S04]  /*3600*/  STS.U8 [R2+UR5+0x5800], R13 ;  /* 0x0058000d02007988 */ /* 0x000fe80008000005 */
[----:B0-----:R-:W2:Y:S04]  /*3610*/  LDL.LU R78, [R1+0x140] ;  /* 0x00014000014e7983 */ /* 0x001ea80000300800 */
[----:B------:R-:W2:Y:S04]  /*3620*/  LDL R10, [R1+0x90] ;  /* 0x00009000010a7983 */ /* 0x000ea80000100800 */
[----:B------:R-:W-:Y:S04]  /*3630*/  STS.U8 [R2+UR5+0x7800], R119 ;  /* 0x0078007702007988 */ /* 0x000fe80008000005 */
[----:B------:R-:W3:Y:S04]  /*3640*/  LDL R15, [R1+0x88] ;  /* 0x00008800010f7983 */ /* 0x000ee80000100800 */
[----:B------:R-:W3:Y:S04]  /*3650*/  LDL R4, [R1+0x84] ;  /* 0x0000840001047983 */ /* 0x000ee80000100800 */
[----:B------:R0:W-:Y:S04]  /*3660*/  STS.U8 [R6+UR5+0x1a00], R79 ;  /* 0x001a004f06007988 */ /* 0x0001e80008000005 */
[----:B0-----:R-:W3:Y:S04]  /*3670*/  LDL.LU R79, [R1+0x13c] ;  /* 0x00013c00014f7983 */ /* 0x001ee80000300800 */
[----:B------:R-:W3:Y:S01]  /*3680*/  LDL R3, [R1+0x8c] ;  /* 0x00008c0001037983 */ /* 0x000ee20000100800 */
[----:B------:R-:W-:-:S03]  /*3690*/  LOP3.LUT R2, R97, 0x70, RZ, 0x3c, !PT ;  /* 0x0000007061027812 */ /* 0x000fc600078e3cff */
[----:B------:R-:W-:Y:S01]  /*36a0*/  STS.U8 [R6+UR5+0x3a00], R12 ;  /* 0x003a000c06007988 */ /* 0x000fe20008000005 */
[----:B------:R-:W-:-:S03]  /*36b0*/  LOP3.LUT R83, R97, 0x78, RZ, 0x3c, !PT ;  /* 0x0000007861537812 */ /* 0x000fc600078e3cff */
[----:B------:R-:W-:Y:S04]  /*36c0*/  STS.U8 [R6+UR5+0x5a00], R11 ;  /* 0x005a000b06007988 */ /* 0x000fe80008000005 */
[----:B------:R-:W-:Y:S04]  /*36d0*/  STS.U8 [R6+UR5+0x7a00], R121 ;  /* 0x007a007906007988 */ /* 0x000fe80008000005 */
[----:B------:R-:W-:Y:S04]  /*36e0*/  STS.U8 [R2+UR5+0x1c00], R123 ;  /* 0x001c007b02007988 */ /* 0x000fe80008000005 */
[----:B------:R-:W-:Y:S04]  /*36f0*/  STS.U8 [R2+UR5+0x3c00], R9 ;  /* 0x003c000902007988 */ /* 0x000fe80008000005 */
[----:B------:R-:W-:Y:S04]  /*3700*/  STS.U8 [R2+UR5+0x5c00], R8 ;  /* 0x005c000802007988 */ /* 0x000fe80008000005 */
[----:B------:R0:W-:Y:S04]  /*3710*/  STS.U8 [R2+UR5+0x7c00], R124 ;  /* 0x007c007c02007988 */ /* 0x0001e80008000005 */
[----:B------:R-:W-:Y:S04]  /*3720*/  STS.U8 [R83+UR5+0x1e00], R120 ;  /* 0x001e007853007988 */ /* 0x000fe80008000005 */
[----:B------:R-:W-:Y:S04]  /*3730*/  STS.U8 [R83+UR5+0x3e00], R7 ;  /* 0x003e000753007988 */ /* 0x000fe80008000005 */
[----:B------:R-:W-:Y:S04]  /*3740*/  STS.U8 [R83+UR5+0x5e00], R125 ;  /* 0x005e007d53007988 */ /* 0x000fe80008000005 */
[----:B----4-:R1:W-:Y:S01]  /*3750*/  STS.U8 [R83+UR5+0x7e00], R92 ;  /* 0x007e005c53007988 */ /* 0x0103e20008000005 */
[----:B------:R-:W-:Y:S01]  /*3760*/  BAR.SYNC.DEFER_BLOCKING 0x0 ;  /* 0x0000000000007b1d */ /* 0x000fe20000010000 */
[----:B-----5:R-:W-:-:S02]  /*3770*/  IADD3 RZ, P1, PT, R5, UR15, RZ ;  /* 0x0000000f05ff7c10 */ /* 0x020fc4000ff3e0ff */
[----:B0-----:R-:W-:Y:S01]  /*3780*/  SHF.R.S32.HI R2, RZ, 0x1f, R5 ;  /* 0x0000001fff027819 */ /* 0x001fe20000011405 */
[C---:B------:R-:W-:Y:S01]  /*3790*/  VIADD R6, R5.reuse, UR15 ;  /* 0x0000000f05067c36 */ /* 0x040fe20008000000 */
[----:B------:R-:W-:Y:S02]  /*37a0*/  IADD3 R8, P2, PT, R5, UR13, RZ ;  /* 0x0000000d05087c10 */ /* 0x000fe4000ff5e0ff */
[----:B-1----:R-:W-:Y:S02]  /*37b0*/  PRMT R92, RZ, 0x7610, R92 ;  /* 0x00007610ff5c7816 */ /* 0x002fe4000000005c */
[C---:B------:R-:W-:Y:S02]  /*37c0*/  IADD3.X R7, PT, PT, R2.reuse, UR16, RZ, P1, !PT ;  /* 0x0000001002077c10 */ /* 0x040fe40008ffe4ff */
[----:B------:R-:W-:Y:S02]  /*37d0*/  PRMT R90, RZ, 0x7610, R90 ;  /* 0x00007610ff5a7816 */ /* 0x000fe4000000005a */
[----:B------:R-:W-:-:S02]  /*37e0*/  IADD3.X R9, PT, PT, R2, UR14, RZ, P2, !PT ;  /* 0x0000000e02097c10 */ /* 0x000fc400097fe4ff */
[----:B------:R-:W-:Y:S02]  /*37f0*/  PRMT R91, RZ, 0x7610, R91 ;  /* 0x00007610ff5b7816 */ /* 0x000fe4000000005b */
[----:B------:R-:W-:Y:S01]  /*3800*/  PRMT R95, RZ, 0x7610, R95 ;  /* 0x00007610ff5f7816 */ /* 0x000fe2000000005f */
[----:B------:R0:W4:Y:S04]  /*3810*/  @!P0 LDG.E.U8 R92, desc[UR8][R6.64] ;  /* 0x00000008065c8981 */ /* 0x000128000c1e1100 */
[----:B------:R3:W4:Y:S01]  /*3820*/  @!P0 LDG.E.U8 R90, desc[UR8][R8.64] ;  /* 0x00000008085a8981 */ /* 0x000722000c1e1100 */
[----:B------:R-:W-:-:S03]  /*3830*/  VIADD R12, R5, UR19 ;  /* 0x00000013050c7c36 */ /* 0x000fc60008000000 */
[----:B------:R-:W-:Y:S01]  /*3840*/  STL [R1+0x134], R5 ;  /* 0x0001340501007387 */ /* 0x000fe20000100800 */
[C---:B0-----:R-:W-:Y:S02]  /*3850*/  IADD3 R6, P1, PT, R5.reuse, UR7, RZ ;  /* 0x0000000705067c10 */ /* 0x041fe4000ff3e0ff */
[----:B------:R-:W-:Y:S01]  /*3860*/  PRMT R94, RZ, 0x7610, R94 ;  /* 0x00007610ff5e7816 */ /* 0x000fe2000000005e */
[----:B------:R-:W-:Y:S01]  /*3870*/  LDS.U8 R14, [R0+UR5+0x2100] ;  /* 0x00210005000e7984 */ /* 0x000fe20008000000 */
[----:B------:R-:W-:Y:S02]  /*3880*/  IADD3.X R7, PT, PT, R2, UR10, RZ, P1, !PT ;  /* 0x0000000a02077c10 */ /* 0x000fe40008ffe4ff */
[----:B------:R-:W-:Y:S01]  /*3890*/  IADD3 RZ, P1, PT, R5, UR19, RZ ;  /* 0x0000001305ff7c10 */ /* 0x000fe2000ff3e0ff */
[----:B------:R-:W-:Y:S04]  /*38a0*/  LDS.U8 R97, [R0+UR5+0x2308] ;  /* 0x0023080500617984 */ /* 0x000fe80008000000 */
[----:B------:R0:W4:Y:S01]  /*38b0*/  @!P0 LDG.E.U8 R91, desc[UR8][R6.64] ;  /* 0x00000008065b8981 */ /* 0x000122000c1e1100 */
[----:B------:R-:W-:-:S02]  /*38c0*/  PRMT R89, RZ, 0x7610, R89 ;  /* 0x00007610ff597816 */ /* 0x000fc40000000059 */
[----:B------:R-:W-:Y:S01]  /*38d0*/  PRMT R93, RZ, 0x7610, R93 ;  /* 0x00007610ff5d7816 */ /* 0x000fe2000000005d */
[----:B------:R-:W-:Y:S04]  /*38e0*/  LDS.U8 R96, [R0+UR5+0x2300] ;  /* 0x0023000500607984 */ /* 0x000fe80008000000 */
[----:B------:R-:W-:Y:S04]  /*38f0*/  LDS.U8 R84, [R0+UR5] ;  /* 0x0000000500547984 */ /* 0x000fe80008000000 */
[----:B------:R-:W-:Y:S04]  /*3900*/  LDS.U8 R112, [R0+UR5+0x208] ;  /* 0x0002080500707984 */ /* 0x000fe80008000000 */
        /* <DEDUP_REMOVED lines=15> */
[----:B------:R-:W-:Y:S01]  /*3a00*/  LDS.U8 R100, [R0+UR5+0x300] ;  /* 0x0003000500647984 */ /* 0x000fe20008000000 */
[----:B--2---:R-:W-:-:S02]  /*3a10*/  IADD3 R10, P3, PT, R5, R10, RZ ;  /* 0x0000000a050a7210 */ /* 0x004fc40007f7e0ff */
[C---:B---3--:R-:W-:Y:S02]  /*3a20*/  IADD3 R8, P2, PT, R5.reuse, R15, RZ ;  /* 0x0000000f05087210 */ /* 0x048fe40007f5e0ff */
[C---:B------:R-:W-:Y:S01]  /*3a30*/  IADD3.X R13, PT, PT, R2.reuse, UR20, RZ, P1, !PT ;  /* 0x00000014020d7c10 */ /* 0x040fe20008ffe4ff */
[----:B------:R-:W-:Y:S02]  /*3a40*/  LDS.U8 R15, [R0+UR5+0x2108] ;  /* 0x00210805000f7984 */ /* 0x000fe40008000000 */
[C---:B------:R-:W-:Y:S01]  /*3a50*/  IMAD.X R9, R2.reuse, 0x1, R4, P2 ;  /* 0x0000000102097824 */ /* 0x040fe200010e0604 */
[C---:B------:R-:W-:Y:S01]  /*3a60*/  IADD3 RZ, P2, PT, R5.reuse, UR17, RZ ;  /* 0x0000001105ff7c10 */ /* 0x040fe2000ff5e0ff */
[----:B------:R-:W-:Y:S04]  /*3a70*/  LDS.U8 R4, [R0+UR5+0x4208] ;  /* 0x0042080500047984 */ /* 0x000fe80008000000 */
[----:B------:R-:W2:Y:S01]  /*3a80*/  @!P0 LDG.E.U8 R94, desc[UR8][R8.64] ;  /* 0x00000008085e8981 */ /* 0x000ea2000c1e1100 */
[----:B------:R-:W-:Y:S01]  /*3a90*/  IMAD.X R11, R2, 0x1, R3, P3 ;  /* 0x00000001020b7824 */ /* 0x000fe200018e0603 */
[----:B0-----:R-:W-:-:S02]  /*3aa0*/  IADD3 R6, P3, PT, R5, UR11, RZ ;  /* 0x0000000b05067c10 */ /* 0x001fc4000ff7e0ff */
[----:B------:R-:W-:Y:S04]  /*3ab0*/  LDS.U8 R3, [R0+UR5+0x4008] ;  /* 0x0040080500037984 */ /* 0x000fe80008000000 */
[----:B------:R0:W3:Y:S02]  /*3ac0*/  @!P0 LDG.E.U8 R95, desc[UR8][R10.64] ;  /* 0x000000080a5f8981 */ /* 0x0000e4000c1e1100 */
[----:B0-----:R-:W-:Y:S02]  /*3ad0*/  VIADD R10, R5, UR17 ;  /* 0x00000011050a7c36 */ /* 0x001fe40008000000 */
[----:B------:R-:W0:Y:S04]  /*3ae0*/  LDS.U8 R5, [R0+UR5+0x4000] ;  /* 0x0040000500057984 */ /* 0x000e280008000000 */
[----:B0-----:R-:W-:Y:S04]  /*3af0*/  STL [R1+0x40], R5 ;  /* 0x0000400501007387 */ /* 0x001fe80000100800 */
[----:B------:R-:W0:Y:S04]  /*3b00*/  LDS.U8 R5, [R0+UR5+0x4200] ;  /* 0x0042000500057984 */ /* 0x000e280008000000 */
[----:B------:R-:W-:Y:S04]  /*3b10*/  STL [R1+0x34], R4 ;  /* 0x0000340401007387 */ /* 0x000fe80000100800 */
[----:B------:R-:W1:Y:S04]  /*3b20*/  LDS.U8 R4, [R0+UR5+0x6000] ;  /* 0x0060000500047984 */ /* 0x000e680008000000 */
[----:B------:R-:W-:Y:S04]  /*3b30*/  STL [R1+0x30], R3 ;  /* 0x0000300301007387 */ /* 0x000fe80000100800 */
[----:B------:R-:W4:Y:S04]  /*3b40*/  LDS.U8 R3, [R0+UR5+0x6208] ;  /* 0x0062080500037984 */ /* 0x000f280008000000 */
[----:B0-----:R-:W-:Y:S04]  /*3b50*/  STL [R1+0x2c], R5 ;  /* 0x00002c0501007387 */ /* 0x001fe80000100800 */
[----:B------:R-:W0:Y:S04]  /*3b60*/  LDS.U8 R5, [R0+UR5+0x6008] ;  /* 0x0060080500057984 */ /* 0x000e280008000000 */
[----:B-1----:R-:W-:Y:S04]  /*3b70*/  STL [R1+0x28], R4 ;  /* 0x0000280401007387 */ /* 0x002fe80000100800 */
[----:B------:R-:W1:Y:S04]  /*3b80*/  LDS.U8 R4, [R0+UR5+0x6200] ;  /* 0x0062000500047984 */ /* 0x000e680008000000 */
[----:B----4-:R-:W-:Y:S04]  /*3b90*/  STL [R1+0x24], R3 ;  /* 0x0000240301007387 */ /* 0x010fe80000100800 */
        /* <DEDUP_REMOVED lines=12> */
[----:B------:R-:W4:Y:S01]  /*3c60*/  LDS.U8 R3, [R0+UR5+0x6088] ;  /* 0x0060880500037984 */ /* 0x000f220008000000 */
[----:B------:R-:W-:-:S02]  /*3c70*/  IADD3.X R7, PT, PT, R2, UR12, RZ, P3, !PT ;  /* 0x0000000c02077c10 */ /* 0x000fc40009ffe4ff */
[----:B------:R-:W-:Y:S02]  /*3c80*/  IADD3.X R11, PT, PT, R2, UR18, RZ, P2, !PT ;  /* 0x00000012020b7c10 */ /* 0x000fe400097fe4ff */
[----:B------:R-:W-:Y:S01]  /*3c90*/  LOP3.LUT R2, R0, 0x410, RZ, 0x3c, !PT ;  /* 0x0000041000027812 */ /* 0x000fe200078e3cff */
[----:B------:R-:W2:Y:S04]  /*3ca0*/  @!P0 LDG.E.U8 R93, desc[UR8][R6.64] ;  /* 0x00000008065d8981 */ /* 0x000ea8000c1e1100 */
[----:B------:R0:W2:Y:S04]  /*3cb0*/  @!P0 LDG.E.U8 R89, desc[UR8][R10.64] ;  /* 0x000000080a598981 */ /* 0x0000a8000c1e1100 */
[----:B------:R-:W-:Y:S04]  /*3cc0*/  LDS.U8 R98, [R2+UR5] ;  /* 0x0000000502627984 */ /* 0x000fe80008000000 */
[----:B------:R-:W-:Y:S04]  /*3cd0*/  LDS.U8 R88, [R2+UR5+0x208] ;  /* 0x0002080502587984 */ /* 0x000fe80008000000 */
[----:B------:R-:W-:Y:S04]  /*3ce0*/  LDS.U8 R99, [R2+UR5+0x8] ;  /* 0x0000080502637984 */ /* 0x000fe80008000000 */
[----:B0-----:R-:W-:Y:S04]  /*3cf0*/  STL [R1+0x50], R5 ;  /* 0x0000500501007387 */ /* 0x001fe80000100800 */
[----:B------:R-:W0:Y:S04]  /*3d00*/  LDS.U8 R5, [R0+UR5+0x6280] ;  /* 0x0062800500057984 */ /* 0x000e280008000000 */
[----:B-1----:R-:W-:Y:S04]  /*3d10*/  STL [R1+0x4c], R4 ;  /* 0x00004c0401007387 */ /* 0x002fe80000100800 */
[----:B------:R-:W1:Y:S04]  /*3d20*/  LDS.U8 R4, [R2+UR5+0x4000] ;  /* 0x0040000502047984 */ /* 0x000e680008000000 */
[----:B----4-:R-:W-:Y:S04]  /*3d30*/  STL [R1+0x48], R3 ;  /* 0x0000480301007387 */ /* 0x010fe80000100800 */
[----:B------:R-:W4:Y:S04]  /*3d40*/  LDS.U8 R3, [R2+UR5+0x4208] ;  /* 0x0042080502037984 */ /* 0x000f280008000000 */
[----:B------:R-:W-:Y:S04]  /*3d50*/  LDS.U8 R11, [R2+UR5+0x200] ;  /* 0x00020005020b7984 */ /* 0x000fe80008000000 */
[----:B------:R-:W-:Y:S04]  /*3d60*/  LDS.U8 R108, [R2+UR5+0x2000] ;  /* 0x00200005026c7984 */ /* 0x000fe80008000000 */
[----:B------:R-:W-:Y:S04]  /*3d70*/  LDS.U8 R10, [R2+UR5+0x2208] ;  /* 0x00220805020a7984 */ /* 0x000fe80008000000 */
        /* <DEDUP_REMOVED lines=9> */
[----:B------:R-:W3:Y:S04]  /*3e10*/  LDS.U8 R7, [R2+UR5+0x288] ;  /* 0x0002880502077984 */ /* 0x000ee80008000000 */
[----:B------:R-:W-:Y:S04]  /*3e20*/  LDS.U8 R115, [R2+UR5+0x88] ;  /* 0x0000880502737984 */ /* 0x000fe80008000000 */
[----:B------:R-:W3:Y:S01]  /*3e30*/  LDS.U8 R6, [R2+UR5+0x280] ;  /* 0x0002800502067984 */ /* 0x000ee20008000000 */
[----:B------:R-:W-:Y:S01]  /*3e40*/  PRMT R8, RZ, 0x7610, R8 ;  /* 0x00007610ff087816 */ /* 0x000fe20000000008 */
[----:B------:R-:W-:-:S02]  /*3e50*/  IMAD R14, R97, 0x100, R14 ;  /* 0x00000100610e7824 */ /* 0x000fc400078e020e */
[----:B------:R-:W-:Y:S01]  /*3e60*/  IMAD R15, R96, 0x100, R15 ;  /* 0x00000100600f7824 */ /* 0x000fe200078e020f */
[----:B------:R-:W-:Y:S04]  /*3e70*/  LDS.U8 R97, [R0+UR5+0x180] ;  /* 0x0001800500617984 */ /* 0x000fe80008000000 */
[----:B0-----:R-:W-:Y:S04]  /*3e80*/  STL [R1+0xc8], R5 ;  /* 0x0000c80501007387 */ /* 0x001fe80000100800 */
[----:B------:R-:W0:Y:S04]  /*3e90*/  LDS.U8 R5, [R2+UR5+0x6208] ;  /* 0x0062080502057984 */ /* 0x000e280008000000 */
[----:B-1----:R-:W-:Y:S04]  /*3ea0*/  STL [R1+0xc4], R4 ;  /* 0x0000c40401007387 */ /* 0x002fe80000100800 */
[----:B------:R-:W1:Y:S04]  /*3eb0*/  LDS.U8 R4, [R2+UR5+0x6008] ;  /* 0x0060080502047984 */ /* 0x000e680008000000 */
[----:B----4-:R-:W-:Y:S04]  /*3ec0*/  STL [R1+0xc0], R3 ;  /* 0x0000c00301007387 */ /* 0x010fe80000100800 */
[----:B------:R-:W4:Y:S01]  /*3ed0*/  LDS.U8 R3, [R2+UR5+0x6200] ;  /* 0x0062000502037984 */ /* 0x000f220008000000 */
[----:B------:R-:W-:-:S02]  /*3ee0*/  IMAD R98, R88, 0x100, R98 ;  /* 0x0000010058627824 */ /* 0x000fc400078e0262 */
[----:B------:R-:W-:Y:S01]  /*3ef0*/  IMAD R99, R11, 0x100, R99 ;  /* 0x000001000b637824 */ /* 0x000fe200078e0263 */
[----:B------:R3:W2:Y:S01]  /*3f00*/  @!P0 LDG.E.U8 R8, desc[UR8][R12.64] ;  /* 0x000000080c088981 */ /* 0x0006a2000c1e1100 */
[----:B------:R-:W-:Y:S02]  /*3f10*/  IMAD R108, R10, 0x100, R108 ;  /* 0x000001000a6c7824 */ /* 0x000fe400078e026c */
[----:B------:R-:W-:Y:S01]  /*3f20*/  IMAD R109, R9, 0x100, R109 ;  /* 0x00000100096d7824 */ /* 0x000fe200078e026d */
[----:B------:R-:W-:Y:S01]  /*3f30*/  LDS.U8 R96, [R0+UR5+0x388] ;  /* 0x0003880500607984 */ /* 0x000fe20008000000 */
[----:B---3--:R-:W-:Y:S02]  /*3f40*/  IMAD R110, R7, 0x100, R110 ;  /* 0x00000100076e7824 */ /* 0x008fe400078e026e */
[----:B------:R-:W-:Y:S01]  /*3f50*/  IMAD R115, R6, 0x100, R115 ;  /* 0x0000010006737824 */ /* 0x000fe200078e0273 */
[----:B------:R-:W-:Y:S04]  /*3f60*/  LDS.U8 R9, [R0+UR5+0x188] ;  /* 0x0001880500097984 */ /* 0x000fe80008000000 */
[----:B------:R-:W-:Y:S04]  /*3f70*/  LDS.U8 R12, [R0+UR5+0x100] ;  /* 0x00010005000c7984 */ /* 0x000fe80008000000 */
[----:B------:R-:W-:Y:S04]  /*3f80*/  LDS.U8 R13, [R0+UR5+0x108] ;  /* 0x00010805000d7984 */ /* 0x000fe80008000000 */
[----:B0-----:R-:W-:Y:S04]  /*3f90*/  STL [R1+0xbc], R5 ;  /* 0x0000bc0501007387 */ /* 0x001fe80000100800 */
[----:B------:R-:W-:Y:S04]  /*3fa0*/  LDS.U8 R5, [R2+UR5+0x4088] ;  /* 0x0040880502057984 */ /* 0x000fe80008000000 */
[----:B-1----:R-:W-:Y:S04]  /*3fb0*/  STL [R1+0xb8], R4 ;  /* 0x0000b80401007387 */ /* 0x002fe80000100800 */
[----:B------:R-:W0:Y:S04]  /*3fc0*/  LDS.U8 R4, [R2+UR5+0x4080] ;  /* 0x0040800502047984 */ /* 0x000e280008000000 */
[----:B----4-:R-:W-:Y:S04]  /*3fd0*/  STL [R1+0xb4], R3 ;  /* 0x0000b40301007387 */ /* 0x010fe80000100800 */
[----:B------:R-:W1:Y:S04]  /*3fe0*/  LDS.U8 R3, [R2+UR5+0x4288] ;  /* 0x0042880502037984 */ /* 0x000e680008000000 */
[----:B------:R-:W-:Y:S04]  /*3ff0*/  LDS.U8 R88, [R0+UR5+0x380] ;  /* 0x0003800500587984 */ /* 0x000fe80008000000 */
[----:B------:R-:W-:Y:S04]  /*4000*/  LDS.U8 R10, [R0+UR5+0x2180] ;  /* 0x00218005000a7984 */ /* 0x000fe80008000000 */
[----:B------:R-:W-:Y:S04]  /*4010*/  LDS.U8 R7, [R0+UR5+0x2388] ;  /* 0x0023880500077984 */ /* 0x000fe80008000000 */
[----:B------:R-:W-:Y:S04]  /*4020*/  LDS.U8 R11, [R0+UR5+0x2188] ;  /* 0x00218805000b7984 */ /* 0x000fe80008000000 */
[----:B------:R-:W-:Y:S01]  /*4030*/  LDS.U8 R6, [R0+UR5+0x2380] ;  /* 0x0023800500067984 */ /* 0x000fe20008000000 */
[----:B------:R-:W-:-:S02]  /*4040*/  IMAD R84, R112, 0x100, R84 ;  /* 0x0000010070547824 */ /* 0x000fc400078e0254 */
[----:B------:R-:W-:Y:S01]  /*4050*/  IMAD R85, R111, 0x100, R85 ;  /* 0x000001006f557824 */ /* 0x000fe200078e0255 */
[----:B------:R-:W-:Y:S04]  /*4060*/  LDS.U8 R114, [R2+UR5+0x2080] ;  /* 0x0020800502727984 */ /* 0x000fe80008000000 */
[----:B------:R-:W-:Y:S04]  /*4070*/  LDS.U8 R113, [R2+UR5+0x2288] ;  /* 0x0022880502717984 */ /* 0x000fe80008000000 */
[----:B0-----:R-:W-:Y:S04]  /*4080*/  STL [R1+0xf0], R4 ;  /* 0x0000f00401007387 */ /* 0x001fe80000100800 */
[----:B------:R-:W0:Y:S04]  /*4090*/  LDS.U8 R4, [R2+UR5+0x4280] ;  /* 0x0042800502047984 */ /* 0x000e280008000000 */
[----:B-1----:R-:W-:Y:S04]  /*40a0*/  STL [R1+0xec], R3 ;  /* 0x0000ec0301007387 */ /* 0x002fe80000100800 */
[----:B------:R-:W1:Y:S04]  /*40b0*/  LDS.U8 R3, [R2+UR5+0x6080] ;  /* 0x0060800502037984 */ /* 0x000e680008000000 */
[----:B------:R-:W-:Y:S04]  /*40c0*/  STL [R1+0xe8], R5 ;  /* 0x0000e80501007387 */ /* 0x000fe80000100800 */
[----:B------:R-:W3:Y:S04]  /*40d0*/  LDS.U8 R5, [R2+UR5+0x6288] ;  /* 0x0062880502057984 */ /* 0x000ee80008000000 */
        /* <DEDUP_REMOVED lines=9> */
[----:B---3--:R-:W-:Y:S04]  /*4170*/  STL [R1+0xdc], R5 ;  /* 0x0000dc0501007387 */ /* 0x008fe80000100800 */
[----:B------:R-:W-:Y:S04]  /*4180*/  LDS.U8 R5, [R0+UR5+0x4108] ;  /* 0x0041080500057984 */ /* 0x000fe80008000000 */
        /* <DEDUP_REMOVED lines=9> */
[----:B------:R-:W-:Y:S04]  /*4220*/  LDS.U8 R125, [R2+UR5+0x2380] ;  /* 0x00238005027d7984 */ /* 0x000fe80008000000 */
[----:B0-----:R-:W-:Y:S04]  /*4230*/  STL [R1+0x80], R4 ;  /* 0x0000800401007387 */ /* 0x001fe80000100800 */
[----:B------:R-:W0:Y:S04]  /*4240*/  LDS.U8 R4, [R0+UR5+0x4300] ;  /* 0x0043000500047984 */ /* 0x000e280008000000 */
[----:B-1----:R-:W-:Y:S04]  /*4250*/  STL [R1+0x7c], R3 ;  /* 0x00007c0301007387 */ /* 0x002fe80000100800 */
[----:B------:R-:W1:Y:S04]  /*4260*/  LDS.U8 R3, [R0+UR5+0x6100] ;  /* 0x0061000500037984 */ /* 0x000e680008000000 */
[----:B------:R-:W-:Y:S04]  /*4270*/  STL [R1+0x78], R5 ;  /* 0x0000780501007387 */ /* 0x000fe80000100800 */
[----:B------:R-:W3:Y:S04]  /*4280*/  LDS.U8 R5, [R0+UR5+0x6308] ;  /* 0x0063080500057984 */ /* 0x000ee80008000000 */
[----:B0-----:R-:W-:Y:S04]  /*4290*/  STL [R1+0x74], R4 ;  /* 0x0000740401007387 */ /* 0x001fe80000100800 */
[----:B------:R-:W0:Y:S04]  /*42a0*/  LDS.U8 R4, [R0+UR5+0x6108] ;  /* 0x0061080500047984 */ /* 0x000e280008000000 */
[----:B-1----:R-:W-:Y:S04]  /*42b0*/  STL [R1+0x70], R3 ;  /* 0x0000700301007387 */ /* 0x002fe80000100800 */
[----:B------:R-:W1:Y:S04]  /*42c0*/  LDS.U8 R3, [R0+UR5+0x6300] ;  /* 0x0063000500037984 */ /* 0x000e680008000000 */
[----:B---3--:R-:W-:Y:S04]  /*42d0*/  STL [R1+0x6c], R5 ;  /* 0x00006c0501007387 */ /* 0x008fe80000100800 */
[----:B------:R-:W-:Y:S04]  /*42e0*/  LDS.U8 R5, [R0+UR5+0x4188] ;  /* 0x0041880500057984 */ /* 0x000fe80008000000 */
[----:B0-----:R-:W-:Y:S04]  /*42f0*/  STL [R1+0x68], R4 ;  /* 0x0000680401007387 */ /* 0x001fe80000100800 */
[----:B------:R-:W0:Y:S04]  /*4300*/  LDS.U8 R4, [R0+UR5+0x4180] ;  /* 0x0041800500047984 */ /* 0x000e280008000000 */
[----:B-1----:R-:W-:Y:S04]  /*4310*/  STL [R1+0x64], R3 ;  /* 0x0000640301007387 */ /* 0x002fe80000100800 */
[----:B------:R-:W1:Y:S04]  /*4320*/  LDS.U8 R3, [R0+UR5+0x4388] ;  /* 0x0043880500037984 */ /* 0x000e680008000000 */
        /* <DEDUP_REMOVED lines=11> */
[----:B------:R-:W-:Y:S04]  /*43e0*/  STL [R1+0x138], R0 ;  /* 0x0001380001007387 */ /* 0x000fe80000100800 */
[----:B------:R-:W-:Y:S04]  /*43f0*/  LDS.U8 R0, [R2+UR5+0x4308] ;  /* 0x0043080502007984 */ /* 0x000fe80008000000 */
[----:B------:R-:W-:Y:S04]  /*4400*/  LDS.U8 R5, [R2+UR5+0x6180] ;  /* 0x0061800502057984 */ /* 0x000fe80008000000 */
[----:B0-----:R-:W-:Y:S04]  /*4410*/  STL [R1+0x98], R4 ;  /* 0x0000980401007387 */ /* 0x001fe80000100800 */
[----:B------:R-:W0:Y:S04]  /*4420*/  LDS.U8 R4, [R2+UR5+0x4100] ;  /* 0x0041000502047984 */ /* 0x000e280008000000 */
[----:B-1----:R-:W-:Y:S04]  /*4430*/  STL [R1+0x94], R3 ;  /* 0x0000940301007387 */ /* 0x002fe80000100800 */
[----:B------:R-:W1:Y:S04]  /*4440*/  LDS.U8 R3, [R2+UR5+0x4108] ;  /* 0x0041080502037984 */ /* 0x000e680008000000 */
[----:B0-----:R-:W-:Y:S04]  /*4450*/  STL [R1+0x110], R4 ;  /* 0x0001100401007387 */ /* 0x001fe80000100800 */
[----:B------:R-:W0:Y:S04]  /*4460*/  LDS.U8 R4, [R2+UR5+0x4300] ;  /* 0x0043000502047984 */ /* 0x000e280008000000 */
[----:B------:R-:W-:Y:S04]  /*4470*/  STL [R1+0x10c], R0 ;  /* 0x00010c0001007387 */ /* 0x000fe80000100800 */
[----:B------:R-:W3:Y:S04]  /*4480*/  LDS.U8 R0, [R2+UR5+0x6100] ;  /* 0x0061000502007984 */ /* 0x000ee80008000000 */
[----:B-1----:R-:W-:Y:S04]  /*4490*/  STL [R1+0x108], R3 ;  /* 0x0001080301007387 */ /* 0x002fe80000100800 */
[----:B------:R-:W1:Y:S04]  /*44a0*/  LDS.U8 R3, [R2+UR5+0x6308] ;  /* 0x0063080502037984 */ /* 0x000e680008000000 */
[----:B0-----:R-:W-:Y:S04]  /*44b0*/  STL [R1+0x104], R4 ;  /* 0x0001040401007387 */ /* 0x001fe80000100800 */
[----:B------:R-:W0:Y:S04]  /*44c0*/  LDS.U8 R4, [R2+UR5+0x6108] ;  /* 0x0061080502047984 */ /* 0x000e280008000000 */
[----:B---3--:R-:W-:Y:S04]  /*44d0*/  STL [R1+0x100], R0 ;  /* 0x0001000001007387 */ /* 0x008fe80000100800 */
        /* <DEDUP_REMOVED lines=16> */
[----:B------:R-:W-:Y:S04]  /*45e0*/  LDS.U8 R4, [R2+UR5+0x4388] ;  /* 0x0043880502047984 */ /* 0x000fe80008000000 */
[----:B---3--:R-:W-:Y:S04]  /*45f0*/  STL [R1+0x4], R0 ;  /* 0x0000040001007387 */ /* 0x008fe80000100800 */
[----:B------:R-:W0:Y:S04]  /*4600*/  LDS.U8 R0, [R2+UR5+0x4180] ;  /* 0x0041800502007984 */ /* 0x000e280008000000 */
[----:B-1----:R-:W-:Y:S04]  /*4610*/  STL [R1], R3 ;  /* 0x0000000301007387 */ /* 0x002fe80000100800 */
[----:B------:R-:W1:Y:S04]  /*4620*/  LDS.U8 R3, [R2+UR5+0x4188] ;  /* 0x0041880502037984 */ /* 0x000e680008000000 */
[----:B0-----:R-:W-:Y:S04]  /*4630*/  STL [R1+0x11c], R0 ;  /* 0x00011c0001007387 */ /* 0x001fe80000100800 */
[----:B------:R-:W-:Y:S04]  /*4640*/  STL [R1+0x118], R4 ;  /* 0x0001180401007387 */ /* 0x000fe80000100800 */
[----:B-1----:R-:W-:Y:S04]  /*4650*/  STL [R1+0x114], R3 ;  /* 0x0001140301007387 */ /* 0x002fe80000100800 */
[----:B------:R-:W-:Y:S04]  /*4660*/  LDS.U8 R0, [R2+UR5+0x4380] ;  /* 0x0043800502007984 */ /* 0x000fe80008000000 */
[----:B------:R-:W-:Y:S04]  /*4670*/  LDS.U8 R4, [R2+UR5+0x6388] ;  /* 0x0063880502047984 */ /* 0x000fe80008000000 */
[----:B------:R-:W-:Y:S04]  /*4680*/  LDS.U8 R3, [R2+UR5+0x6188] ;  /* 0x0061880502037984 */ /* 0x000fe80008000000 */
[----:B------:R-:W-:Y:S01]  /*4690*/  LDS.U8 R2, [R2+UR5+0x6380] ;  /* 0x0063800502027984 */ /* 0x000fe20008000000 */
[----:B------:R-:W-:Y:S06]  /*46a0*/  BAR.SYNC.DEFER_BLOCKING 0x0 ;  /* 0x0000000000007b1d */ /* 0x000fec0000010000 */
[----:B------:R0:W-:Y:S04]  /*46b0*/  STS.U8 [R122+UR5], R95 ;  /* 0x0000005f7a007988 */ /* 0x0001e80008000005 */
[----:B0-----:R-:W3:Y:S04]  /*46c0*/  LDL R95, [R1+0x3c] ;  /* 0x00003c00015f7983 */ /* 0x001ee80000100800 */
[----:B--2---:R-:W-:Y:S04]  /*46d0*/  STS.U8 [R122+UR5+0x200], R94 ;  /* 0x0002005e7a007988 */ /* 0x004fe80008000005 */
[----:B------:R-:W-:Y:S04]  /*46e0*/  STS.U8 [R122+UR5+0x400], R91 ;  /* 0x0004005b7a007988 */ /* 0x000fe80008000005 */
[----:B------:R-:W-:Y:S04]  /*46f0*/  STS.U8 [R122+UR5+0x600], R93 ;  /* 0x0006005d7a007988 */ /* 0x000fe80008000005 */
[----:B------:R-:W-:Y:S04]  /*4700*/  STS.U8 [R122+UR5+0x800], R90 ;  /* 0x0008005a7a007988 */ /* 0x000fe80008000005 */
[----:B------:R-:W-:Y:S04]  /*4710*/  STS.U8 [R122+UR5+0xa00], R92 ;  /* 0x000a005c7a007988 */ /* 0x000fe80008000005 */
[----:B------:R-:W-:Y:S04]  /*4720*/  STS.U8 [R122+UR5+0xc00], R89 ;  /* 0x000c00597a007988 */ /* 0x000fe80008000005 */
[----:B------:R0:W-:Y:S01]  /*4730*/  STS.U8 [R122+UR5+0xe00], R8 ;  /* 0x000e00087a007988 */ /* 0x0001e20008000005 */
[----:B------:R-:W-:-:S02]  /*4740*/  IMAD R86, R107, 0x100, R86 ;  /* 0x000001006b567824 */ /* 0x000fc400078e0256 */
[----:B------:R-:W-:Y:S02]  /*4750*/  IMAD R87, R106, 0x100, R87 ;  /* 0x000001006a577824 */ /* 0x000fe400078e0257 */
[----:B------:R-:W-:Y:S02]  /*4760*/  IMAD R80, R105, 0x100, R80 ;  /* 0x0000010069507824 */ /* 0x000fe400078e0250 */
[----:B------:R-:W-:Y:S01]  /*4770*/  IMAD R81, R104, 0x100, R81 ;  /* 0x0000010068517824 */ /* 0x000fe200078e0251 */
[----:B------:R-:W-:Y:S01]  /*4780*/  BAR.SYNC.DEFER_BLOCKING 0x0 ;  /* 0x0000000000007b1d */ /* 0x000fe20000010000 */
[----:B------:R-:W-:Y:S02]  /*4790*/  IMAD R82, R103, 0x100, R82 ;  /* 0x0000010067527824 */ /* 0x000fe400078e0252 */
[----:B------:R-:W-:Y:S02]  /*47a0*/  IMAD R83, R102, 0x100, R83 ;  /* 0x0000010066537824 */ /* 0x000fe400078e0253 */
[----:B------:R-:W-:-:S02]  /*47b0*/  IMAD R12, R101, 0x100, R12 ;  /* 0x00000100650c7824 */ /* 0x000fc400078e020c */
[----:B------:R-:W-:Y:S02]  /*47c0*/  IMAD R13, R100, 0x100, R13 ;  /* 0x00000100640d7824 */ /* 0x000fe400078e020d */
[----:B------:R-:W-:Y:S02]  /*47d0*/  IMAD R9, R88, 0x100, R9 ;  /* 0x0000010058097824 */ /* 0x000fe400078e0209 */
[----:B0-----:R-:W-:Y:S02]  /*47e0*/  IMAD R8, R96, 0x100, R97 ;  /* 0x0000010060087824 */ /* 0x001fe400078e0261 */
[----:B------:R-:W-:Y:S02]  /*47f0*/  IMAD R10, R7, 0x100, R10 ;  /* 0x00000100070a7824 */ /* 0x000fe400078e020a */
[----:B------:R-:W-:Y:S01]  /*4800*/  IMAD R11, R6, 0x100, R11 ;  /* 0x00000100060b7824 */ /* 0x000fe200078e020b */
[----:B------:R-:W-:Y:S02]  /*4810*/  F2FP.F16.E4M3.UNPACK_B R84, R84 ;  /* 0x00000054ff54723e */ /* 0x000fe400020006ff */
[----:B------:R-:W-:-:S02]  /*4820*/  F2FP.F16.E4M3.UNPACK_B R85, R85 ;  /* 0x00000055ff55723e */ /* 0x000fc400020006ff */
[----:B------:R-:W-:Y:S02]  /*4830*/  F2FP.F16.E4M3.UNPACK_B R86, R86 ;  /* 0x00000056ff56723e */ /* 0x000fe400020006ff */
[----:B------:R-:W-:Y:S02]  /*4840*/  F2FP.F16.E4M3.UNPACK_B R87, R87 ;  /* 0x00000057ff57723e */ /* 0x000fe400020006ff */
[----:B------:R-:W-:Y:S02]  /*4850*/  F2FP.F16.E4M3.UNPACK_B R80, R80 ;  /* 0x00000050ff50723e */ /* 0x000fe400020006ff */
[----:B------:R-:W-:Y:S02]  /*4860*/  F2FP.F16.E4M3.UNPACK_B R81, R81 ;  /* 0x00000051ff51723e */ /* 0x000fe400020006ff */
        /* <DEDUP_REMOVED lines=9> */
[----:B------:R-:W-:Y:S01]  /*4900*/  F2FP.F16.E4M3.UNPACK_B R11, R11 ;  /* 0x0000000bff0b723e */ /* 0x000fe200020006ff */
[----:B---3--:R-:W0:Y:S04]  /*4910*/  LDSM.16.M88.4 R104, [R95] ;  /* 0x000000005f68783b */ /* 0x008e280000000200 */
[----:B------:R-:W1:Y:S04]  /*4920*/  LDSM.16.M88.4 R100, [R95+0x400] ;  /* 0x000400005f64783b */ /* 0x000e680000000200 */
[----:B------:R-:W-:Y:S04]  /*4930*/  LDSM.16.M88.4 R88, [R95+0x800] ;  /* 0x000800005f58783b */ /* 0x000fe80000000200 */
[----:B------:R-:W2:Y:S01]  /*4940*/  LDSM.16.M88.4 R92, [R95+0xc00] ;  /* 0x000c00005f5c783b */ /* 0x000ea20000000200 */
[----:B0-----:R-:W-:-:S02]  /*4950*/  F2FP.F16.E4M3.UNPACK_B R6, R104 ;  /* 0x00000068ff06723e */ /* 0x001fc400020006ff */
[----:B------:R-:W-:-:S07]  /*4960*/  F2FP.F16.E4M3.UNPACK_B R7, R105 ;  /* 0x00000069ff07723e */ /* 0x000fce00020006ff */
[-C--:B------:R-:W-:Y:S08]  /*4970*/  HMMA.16816.F32 R64, R84, R6.reuse, R64 ;  /* 0x000000065440723c */ /* 0x080ff00000001840 */
[-C--:B------:R-:W-:Y:S08]  /*4980*/  HMMA.16816.F32 R24, R80, R6.reuse, R24 ;  /* 0x000000065018723c */ /* 0x080ff00000001818 */
[-C--:B------:R-:W-:Y:S08]  /*4990*/  HMMA.16816.F32 R40, R12, R6.reuse, R40 ;  /* 0x000000060c28723c */ /* 0x080ff00000001828 */
[----:B------:R-:W-:Y:S01]  /*49a0*/  HMMA.16816.F32 R60, R8, R6, R60 ;  /* 0x00000006083c723c */ /* 0x000fe2000000183c */
[----:B-1----:R-:W-:-:S02]  /*49b0*/  F2FP.F16.E4M3.UNPACK_B R6, R100 ;  /* 0x00000064ff06723e */ /* 0x002fc400020006ff */
[----:B------:R-:W-:Y:S02]  /*49c0*/  F2FP.F16.E4M3.UNPACK_B R7, R101 ;  /* 0x00000065ff07723e */ /* 0x000fe400020006ff */
[----:B--2---:R-:W-:Y:S02]  /*49d0*/  F2FP.F16.E4M3.UNPACK_B R96, R92 ;  /* 0x0000005cff60723e */ /* 0x004fe400020006ff */
[----:B------:R-:W-:-:S03]  /*49e0*/  F2FP.F16.E4M3.UNPACK_B R97, R93 ;  /* 0x0000005dff61723e */ /* 0x000fc600020006ff */
[-C--:B------:R-:W-:Y:S08]  /*49f0*/  HMMA.16816.F32 R56, R84, R6.reuse, R56 ;  /* 0x000000065438723c */ /* 0x080ff00000001838 */
[-C--:B------:R-:W-:Y:S08]  /*4a00*/  HMMA.16816.F32 R28, R80, R6.reuse, R28 ;  /* 0x00000006501c723c */ /* 0x080ff0000000181c */
[-C--:B------:R-:W-:Y:S08]  /*4a10*/  HMMA.16816.F32 R44, R12, R6.reuse, R44 ;  /* 0x000000060c2c723c */ /* 0x080ff0000000182c */
[----:B------:R-:W-:Y:S01]  /*4a20*/  HMMA.16816.F32 R68, R8, R6, R68 ;  /* 0x000000060844723c */ /* 0x000fe20000001844 */
[----:B------:R-:W-:-:S02]  /*4a30*/  F2FP.F16.E4M3.UNPACK_B R6, R88 ;  /* 0x00000058ff06723e */ /* 0x000fc400020006ff */
[----:B------:R-:W-:-:S05]  /*4a40*/  F2FP.F16.E4M3.UNPACK_B R7, R89 ;  /* 0x00000059ff07723e */ /* 0x000fca00020006ff */
[C---:B------:R-:W-:Y:S08]  /*4a50*/  HMMA.16816.F32 R20, R84.reuse, R96, R20 ;  /* 0x000000605414723c */ /* 0x040ff00000001814 */
[-C--:B------:R-:W-:Y:S01]  /*4a60*/  HMMA.16816.F32 R16, R84, R6.reuse, R16 ;  /* 0x000000065410723c */ /* 0x080fe20000001810 */
[----:B------:R-:W2:Y:S04]  /*4a70*/  LDL.LU R84, [R1+0x4] ;  /* 0x0000040001547983 */ /* 0x000ea80000300800 */
[----:B------:R-:W3:Y:S03]  /*4a80*/  LDL.LU R85, [R1] ;  /* 0x0000000001557983 */ /* 0x000ee60000300800 */
[C---:B------:R-:W-:Y:S01]  /*4a90*/  HMMA.16816.F32 R48, R12.reuse, R6, R48 ;  /* 0x000000060c30723c */ /* 0x040fe20000001830 */
[----:B------:R-:W4:Y:S04]  /*4aa0*/  LDL.LU R86, [R1+0x40] ;  /* 0x0000400001567983 */ /* 0x000f280000300800 */
[----:B------:R-:W4:Y:S03]  /*4ab0*/  LDL.LU R87, [R1+0x34] ;  /* 0x0000340001577983 */ /* 0x000f260000300800 */
[-C--:B------:R-:W-:Y:S01]  /*4ac0*/  HMMA.16816.F32 R52, R12, R96.reuse, R52 ;  /* 0x000000600c34723c */ /* 0x080fe20000001834 */
[----:B------:R-:W2:Y:S04]  /*4ad0*/  LDL.LU R14, [R1+0x14] ;  /* 0x00001400010e7983 */ /* 0x000ea80000300800 */
[----:B------:R-:W2:Y:S03]  /*4ae0*/  LDL.LU R15, [R1+0xc] ;  /* 0x00000c00010f7983 */ /* 0x000ea60000300800 */
[-C--:B------:R-:W-:Y:S08]  /*4af0*/  HMMA.16816.F32 R36, R80, R96.reuse, R36 ;  /* 0x000000605024723c */ /* 0x080ff00000001824 */
[----:B------:R-:W-:Y:S01]  /*4b00*/  HMMA.16816.F32 R76, R8, R96, R76 ;  /* 0x00000060084c723c */ /* 0x000fe2000000184c */
[----:B------:R-:W2:Y:S04]  /*4b10*/  LDL.LU R96, [R1+0x10] ;  /* 0x0000100001607983 */ /* 0x000ea80000300800 */
[----:B------:R-:W4:Y:S03]  /*4b20*/  LDL.LU R97, [R1+0x8] ;  /* 0x0000080001617983 */ /* 0x000f260000300800 */
[----:B------:R-:W-:Y:S01]  /*4b30*/  HMMA.16816.F32 R32, R80, R6, R32 ;  /* 0x000000065020723c */ /* 0x000fe20000001820 */
[----:B------:R-:W-:-:S02]  /*4b40*/  F2FP.F16.E4M3.UNPACK_B R80, R98 ;  /* 0x00000062ff50723e */ /* 0x000fc400020006ff */
[----:B------:R-:W4:Y:S01]  /*4b50*/  LDL.LU R98, [R1+0x18] ;  /* 0x0000180001627983 */ /* 0x000f220000300800 */
[----:B------:R-:W-:Y:S02]  /*4b60*/  F2FP.F16.E4M3.UNPACK_B R81, R99 ;  /* 0x00000063ff51723e */ /* 0x000fe400020006ff */
[----:B------:R-:W-:Y:S02]  /*4b70*/  F2FP.F16.E4M3.UNPACK_B R82, R108 ;  /* 0x0000006cff52723e */ /* 0x000fe400020006ff */
[----:B------:R-:W-:Y:S01]  /*4b80*/  HMMA.16816.F32 R72, R8, R6, R72 ;  /* 0x000000060848723c */ /* 0x000fe20000001848 */
[----:B------:R-:W-:Y:S02]  /*4b90*/  F2FP.F16.E4M3.UNPACK_B R83, R109 ;  /* 0x0000006dff53723e */ /* 0x000fe400020006ff */
[----:B------:R-:W-:Y:S01]  /*4ba0*/  F2FP.F16.E4M3.UNPACK_B R12, R104.H1 ;  /* 0x00000068ff0c723e */ /* 0x000fe200030006ff */
[----:B------:R-:W4:Y:S01]  /*4bb0*/  LDL.LU R109, [R1+0x1c] ;  /* 0x00001c00016d7983 */ /* 0x000f220000300800 */
[----:B------:R-:W-:-:S02]  /*4bc0*/  F2FP.F16.E4M3.UNPACK_B R13, R105.H1 ;  /* 0x00000069ff0d723e */ /* 0x000fc400030006ff */
[----:B------:R-:W-:Y:S01]  /*4bd0*/  F2FP.F16.E4M3.UNPACK_B R10, R100.H1 ;  /* 0x00000064ff0a723e */ /* 0x000fe200030006ff */
[----:B------:R-:W4:Y:S01]  /*4be0*/  LDL.LU R104, [R1+0x20] ;  /* 0x0000200001687983 */ /* 0x000f220000300800 */
[----:B------:R-:W-:Y:S02]  /*4bf0*/  F2FP.F16.E4M3.UNPACK_B R11, R101.H1 ;  /* 0x00000065ff0b723e */ /* 0x000fe400030006ff */
[----:B------:R-:W-:Y:S02]  /*4c00*/  F2FP.F16.E4M3.UNPACK_B R8, R88.H1 ;  /* 0x00000058ff08723e */ /* 0x000fe400030006ff */
[----:B------:R-:W-:Y:S02]  /*4c10*/  F2FP.F16.E4M3.UNPACK_B R9, R89.H1 ;  /* 0x00000059ff09723e */ /* 0x000fe400030006ff */
[----:B------:R-:W-:Y:S02]  /*4c20*/  F2FP.F16.E4M3.UNPACK_B R6, R92.H1 ;  /* 0x0000005cff06723e */ /* 0x000fe400030006ff */
[----:B------:R-:W-:Y:S01]  /*4c30*/  F2FP.F16.E4M3.UNPACK_B R7, R93.H1 ;  /* 0x0000005dff07723e */ /* 0x000fe200030006ff */
[C---:B------:R-:W-:Y:S01]  /*4c40*/  HMMA.16816.F32 R64, R80.reuse, R12, R64 ;  /* 0x0000000c5040723c */ /* 0x040fe20000001840 */
[----:B------:R-:W4:Y:S04]  /*4c50*/  LDL.LU R105, [R1+0x24] ;  /* 0x0000240001697983 */ /* 0x000f280000300800 */
[----:B------:R-:W4:Y:S03]  /*4c60*/  LDL.LU R100, [R1+0x28] ;  /* 0x0000280001647983 */ /* 0x000f260000300800 */
[C---:B------:R-:W-:Y:S01]  /*4c70*/  HMMA.16816.F32 R56, R80.reuse, R10, R56 ;  /* 0x0000000a5038723c */ /* 0x040fe20000001838 */
[----:B------:R-:W4:Y:S04]  /*4c80*/  LDL.LU R101, [R1+0x2c] ;  /* 0x00002c0001657983 */ /* 0x000f280000300800 */
[----:B------:R-:W4:Y:S03]  /*4c90*/  LDL.LU R88, [R1+0x30] ;  /* 0x0000300001587983 */ /* 0x000f260000300800 */
[C---:B------:R-:W-:Y:S01]  /*4ca0*/  HMMA.16816.F32 R16, R80.reuse, R8, R16 ;  /* 0x000000085010723c */ /* 0x040fe20000001810 */
[----:B------:R-:W4:Y:S04]  /*4cb0*/  LDL.LU R108, [R1+0x60] ;  /* 0x00006000016c7983 */ /* 0x000f280000300800 */
[----:B------:R-:W4:Y:S03]  /*4cc0*/  LDL.LU R99, [R1+0x5c] ;  /* 0x00005c0001637983 */ /* 0x000f260000300800 */
[----:B------:R-:W-:Y:S01]  /*4cd0*/  HMMA.16816.F32 R20, R80, R6, R20 ;  /* 0x000000065014723c */ /* 0x000fe20000001814 */
[----:B------:R-:W-:-:S02]  /*4ce0*/  IMAD R82, R113, 0x100, R114 ;  /* 0x0000010071527824 */ /* 0x000fc400078e0272 */
[----:B------:R-:W-:Y:S01]  /*4cf0*/  IMAD R83, R111, 0x100, R112 ;  /* 0x000001006f537824 */ /* 0x000fe200078e0270 */
[----:B------:R-:W-:Y:S02]  /*4d00*/  F2FP.F16.E4M3.UNPACK_B R80, R110 ;  /* 0x0000006eff50723e */ /* 0x000fe400020006ff */
[----:B------:R-:W-:Y:S02]  /*4d10*/  F2FP.F16.E4M3.UNPACK_B R81, R115 ;  /* 0x00000073ff51723e */ /* 0x000fe400020006ff */
[----:B------:R-:W-:Y:S02]  /*4d20*/  F2FP.F16.E4M3.UNPACK_B R82, R82 ;  /* 0x00000052ff52723e */ /* 0x000fe400020006ff */
[----:B------:R-:W-:-:S07]  /*4d30*/  F2FP.F16.E4M3.UNPACK_B R83, R83 ;  /* 0x00000053ff53723e */ /* 0x000fce00020006ff */
[C---:B------:R-:W-:Y:S08]  /*4d40*/  HMMA.16816.F32 R24, R80.reuse, R12, R24 ;  /* 0x0000000c5018723c */ /* 0x040ff00000001818 */
[C---:B------:R-:W-:Y:S08]  /*4d50*/  HMMA.16816.F32 R28, R80.reuse, R10, R28 ;  /* 0x0000000a501c723c */ /* 0x040ff0000000181c */
[C---:B------:R-:W-:Y:S08]  /*4d60*/  HMMA.16816.F32 R32, R80.reuse, R8, R32 ;  /* 0x000000085020723c */ /* 0x040ff00000001820 */
[----:B------:R-:W-:Y:S01]  /*4d70*/  HMMA.16816.F32 R36, R80, R6, R36 ;  /* 0x000000065024723c */ /* 0x000fe20000001824 */
[----:B------:R-:W-:-:S02]  /*4d80*/  IMAD R80, R123, 0x100, R124 ;  /* 0x000001007b507824 */ /* 0x000fc400078e027c */
[----:B------:R-:W-:Y:S02]  /*4d90*/  IMAD R81, R120, 0x100, R121 ;  /* 0x0000010078517824 */ /* 0x000fe400078e0279 */
[----:B------:R-:W-:Y:S02]  /*4da0*/  IMAD R82, R118, 0x100, R119 ;  /* 0x0000010076527824 */ /* 0x000fe400078e0277 */
        /* <DEDUP_REMOVED lines=9> */
[----:B---3--:R-:W-:-:S05]  /*4e40*/  IMAD R125, R125, 0x100, R85 ;  /* 0x000001007d7d7824 */ /* 0x008fca00078e0255 */
[----:B------:R-:W-:Y:S01]  /*4e50*/  F2FP.F16.E4M3.UNPACK_B R83, R125 ;  /* 0x0000007dff53723e */ /* 0x000fe200020006ff */
[----:B--2---:R-:W-:Y:S02]  /*4e60*/  IMAD R15, R15, 0x100, R96 ;  /* 0x000001000f0f7824 */ /* 0x004fe400078e0260 */
[----:B----4-:R-:W-:-:S03]  /*4e70*/  IMAD R84, R84, 0x100, R97 ;  /* 0x0000010054547824 */ /* 0x010fc600078e0261 */
[----:B------:R-:W-:Y:S01]  /*4e80*/  F2FP.F16.E4M3.UNPACK_B R81, R15 ;  /* 0x0000000fff51723e */ /* 0x000fe200020006ff */
[----:B------:R-:W-:Y:S01]  /*4e90*/  IMAD R14, R14, 0x100, R98 ;  /* 0x000001000e0e7824 */ /* 0x000fe200078e0262 */
[----:B------:R-:W-:Y:S01]  /*4ea0*/  F2FP.F16.E4M3.UNPACK_B R82, R84 ;  /* 0x00000054ff52723e */ /* 0x000fe200020006ff */
[----:B------:R-:W2:Y:S03]  /*4eb0*/  LDL.LU R98, [R1+0x58] ;  /* 0x0000580001627983 */ /* 0x000ea60000300800 */
[----:B------:R-:W-:Y:S01]  /*4ec0*/  F2FP.F16.E4M3.UNPACK_B R80, R14 ;  /* 0x0000000eff50723e */ /* 0x000fe200020006ff */
[----:B------:R-:W2:Y:S04]  /*4ed0*/  LDL.LU R96, [R1+0x54] ;  /* 0x0000540001607983 */ /* 0x000ea80000300800 */
[----:B------:R-:W3:Y:S02]  /*4ee0*/  LDL.LU R97, [R1+0x50] ;  /* 0x0000500001617983 */ /* 0x000ee40000300800 */
[----:B------:R-:W-:Y:S01]  /*4ef0*/  HMMA.16816.F32 R72, R80, R8, R72 ;  /* 0x000000085048723c */ /* 0x000fe20000001848 */
[----:B------:R-:W-:Y:S01]  /*4f00*/  IMAD R8, R87, 0x100, R86 ;  /* 0x0000010057087824 */ /* 0x000fe200078e0256 */
[----:B------:R-:W3:Y:S04]  /*4f10*/  LDL.LU R85, [R1+0x4c] ;  /* 0x00004c0001557983 */ /* 0x000ee80000300800 */
[----:B------:R-:W4:Y:S04]  /*4f20*/  LDL.LU R86, [R1+0x48] ;  /* 0x0000480001567983 */ /* 0x000f280000300800 */
[----:B------:R-:W4:Y:S04]  /*4f30*/  LDL.LU R87, [R1+0x44] ;  /* 0x0000440001577983 */ /* 0x000f280000300800 */
[----:B------:R-:W4:Y:S04]  /*4f40*/  LDL.LU R123, [R1+0x80] ;  /* 0x00008000017b7983 */ /* 0x000f280000300800 */
[----:B------:R-:W4:Y:S04]  /*4f50*/  LDL.LU R124, [R1+0x7c] ;  /* 0x00007c00017c7983 */ /* 0x000f280000300800 */
[----:B------:R-:W4:Y:S04]  /*4f60*/  LDL.LU R115, [R1+0x78] ;  /* 0x0000780001737983 */ /* 0x000f280000300800 */
[----:B------:R-:W4:Y:S04]  /*4f70*/  LDL.LU R110, [R1+0x74] ;  /* 0x00007400016e7983 */ /* 0x000f280000300800 */
[----:B------:R-:W4:Y:S04]  /*4f80*/  LDL.LU R111, [R1+0x70] ;  /* 0x00007000016f7983 */ /* 0x000f280000300800 */
[----:B------:R-:W4:Y:S04]  /*4f90*/  LDL.LU R112, [R1+0x6c] ;  /* 0x00006c0001707983 */ /* 0x000f280000300800 */
[----:B------:R-:W4:Y:S01]  /*4fa0*/  LDL.LU R113, [R1+0x68] ;  /* 0x0000680001717983 */ /* 0x000f220000300800 */
[----:B------:R-:W-:-:S03]  /*4fb0*/  IMAD R9, R101, 0x100, R88 ;  /* 0x0000010065097824 */ /* 0x000fc600078e0258 */
[----:B------:R-:W4:Y:S01]  /*4fc0*/  LDL.LU R114, [R1+0x64] ;  /* 0x0000640001727983 */ /* 0x000f220000300800 */
[----:B------:R-:W-:Y:S03]  /*4fd0*/  HMMA.16816.F32 R68, R80, R10, R68 ;  /* 0x0000000a5044723c */ /* 0x000fe60000001844 */
[----:B------:R-:W4:Y:S01]  /*4fe0*/  LDL.LU R93, [R1+0xb0] ;  /* 0x0000b000015d7983 */ /* 0x000f220000300800 */
[----:B------:R-:W-:-:S03]  /*4ff0*/  IMAD R10, R105, 0x100, R100 ;  /* 0x00000100690a7824 */ /* 0x000fc600078e0264 */
[----:B------:R-:W4:Y:S04]  /*5000*/  LDL.LU R92, [R1+0xac] ;  /* 0x0000ac00015c7983 */ /* 0x000f280000300800 */
[----:B------:R-:W4:Y:S01]  /*5010*/  LDL.LU R89, [R1+0xa8] ;  /* 0x0000a80001597983 */ /* 0x000f220000300800 */
[----:B------:R-:W-:-:S03]  /*5020*/  IMAD R11, R109, 0x100, R104 ;  /* 0x000001006d0b7824 */ /* 0x000fc600078e0268 */
[----:B------:R-:W4:Y:S04]  /*5030*/  LDL.LU R88, [R1+0xa4] ;  /* 0x0000a40001587983 */ /* 0x000f280000300800 */
[----:B------:R-:W4:Y:S04]  /*5040*/  LDL.LU R101, [R1+0xa0] ;  /* 0x0000a00001657983 */ /* 0x000f280000300800 */
[----:B------:R-:W4:Y:S04]  /*5050*/  LDL.LU R100, [R1+0x9c] ;  /* 0x00009c0001647983 */ /* 0x000f280000300800 */
[----:B------:R-:W4:Y:S04]  /*5060*/  LDL.LU R105, [R1+0x98] ;  /* 0x0000980001697983 */ /* 0x000f280000300800 */
[----:B------:R-:W4:Y:S01]  /*5070*/  LDL.LU R104, [R1+0x94] ;  /* 0x0000940001687983 */ /* 0x000f220000300800 */
[----:B------:R-:W-:-:S03]  /*5080*/  IMAD R14, R99, 0x100, R108 ;  /* 0x00000100630e7824 */ /* 0x000fc600078e026c */
[----:B------:R-:W4:Y:S04]  /*5090*/  LDL.LU R109, [R1+0xd0] ;  /* 0x0000d000016d7983 */ /* 0x000f280000300800 */
[----:B------:R-:W4:Y:S04]  /*50a0*/  LDL.LU R108, [R1+0xcc] ;  /* 0x0000cc00016c7983 */ /* 0x000f280000300800 */
[----:B------:R-:W4:Y:S01]  /*50b0*/  LDL.LU R99, [R1+0xc8] ;  /* 0x0000c80001637983 */ /* 0x000f220000300800 */
[----:B--2---:R-:W-:-:S03]  /*50c0*/  IMAD R15, R96, 0x100, R98 ;  /* 0x00000100600f7824 */ /* 0x004fc600078e0262 */
[----:B------:R-:W2:Y:S04]  /*50d0*/  LDL.LU R98, [R1+0xc4] ;  /* 0x0000c40001627983 */ /* 0x000ea80000300800 */
[----:B------:R-:W2:Y:S01]  /*50e0*/  LDL.LU R96, [R1+0xc0] ;  /* 0x0000c00001607983 */ /* 0x000ea20000300800 */
[----:B---3--:R-:W-:-:S03]  /*50f0*/  IMAD R84, R85, 0x100, R97 ;  /* 0x0000010055547824 */ /* 0x008fc600078e0261 */
[----:B------:R-:W3:Y:S01]  /*5100*/  LDL.LU R97, [R1+0xbc] ;  /* 0x0000bc0001617983 */ /* 0x000ee20000300800 */
[----:B----4-:R-:W-:-:S03]  /*5110*/  IMAD R85, R87, 0x100, R86 ;  /* 0x0000010057557824 */ /* 0x010fc600078e0256 */
[----:B------:R-:W4:Y:S04]  /*5120*/  LDL.LU R86, [R1+0xb8] ;  /* 0x0000b80001567983 */ /* 0x000f280000300800 */
[----:B------:R-:W4:Y:S01]  /*5130*/  LDL.LU R87, [R1+0xb4] ;  /* 0x0000b40001577983 */ /* 0x000f220000300800 */
[----:B------:R-:W-:Y:S01]  /*5140*/  HMMA.16816.F32 R60, R80, R12, R60 ;  /* 0x0000000c503c723c */ /* 0x000fe2000000183c */
[----:B------:R-:W-:Y:S02]  /*5150*/  F2FP.F16.E4M3.UNPACK_B R12, R106 ;  /* 0x0000006aff0c723e */ /* 0x000fe400020006ff */
[----:B------:R-:W-:-:S05]  /*5160*/  F2FP.F16.E4M3.UNPACK_B R13, R107 ;  /* 0x0000006bff0d723e */ /* 0x000fca00020006ff */
[----:B------:R-:W-:Y:S01]  /*5170*/  HMMA.16816.F32 R76, R80, R6, R76 ;  /* 0x00000006504c723c */ /* 0x000fe2000000184c */
        /* <DEDUP_REMOVED lines=9> */
[----:B------:R-:W-:Y:S01]  /*5210*/  F2FP.F16.E4M3.UNPACK_B R7, R95 ;  /* 0x0000005fff07723e */ /* 0x000fe200020006ff */
[C---:B------:R-:W-:Y:S08]  /*5220*/  HMMA.16816.F32 R64, R80.reuse, R12, R64 ;  /* 0x0000000c5040723c */ /* 0x040ff00000001840 */
[C---:B------:R-:W-:Y:S08]  /*5230*/  HMMA.16816.F32 R56, R80.reuse, R10, R56 ;  /* 0x0000000a5038723c */ /* 0x040ff00000001838 */
[C---:B------:R-:W-:Y:S08]  /*5240*/  HMMA.16816.F32 R16, R80.reuse, R8, R16 ;  /* 0x000000085010723c */ /* 0x040ff00000001810 */
[----:B------:R-:W-:Y:S01]  /*5250*/  HMMA.16816.F32 R20, R80, R6, R20 ;  /* 0x000000065014723c */ /* 0x000fe20000001814 */
[----:B------:R-:W-:-:S02]  /*5260*/  F2FP.F16.E4M3.UNPACK_B R80, R14 ;  /* 0x0000000eff50723e */ /* 0x000fc400020006ff */
[----:B------:R-:W-:Y:S02]  /*5270*/  F2FP.F16.E4M3.UNPACK_B R81, R15 ;  /* 0x0000000fff51723e */ /* 0x000fe400020006ff */
[----:B------:R-:W-:Y:S02]  /*5280*/  F2FP.F16.E4M3.UNPACK_B R82, R84 ;  /* 0x00000054ff52723e */ /* 0x000fe400020006ff */
[----:B------:R-:W-:Y:S01]  /*5290*/  F2FP.F16.E4M3.UNPACK_B R83, R85 ;  /* 0x00000055ff53723e */ /* 0x000fe200020006ff */
[----:B------:R-:W-:Y:S02]  /*52a0*/  IMAD R14, R124, 0x100, R123 ;  /* 0x000001007c0e7824 */ /* 0x000fe400078e027b */
[----:B------:R-:W-:Y:S02]  /*52b0*/  IMAD R15, R110, 0x100, R115 ;  /* 0x000001006e0f7824 */ /* 0x000fe400078e0273 */
[----:B------:R-:W-:Y:S02]  /*52c0*/  IMAD R84, R112, 0x100, R111 ;  /* 0x0000010070547824 */ /* 0x000fe400078e026f */
[----:B------:R-:W-:Y:S01]  /*52d0*/  IMAD R85, R114, 0x100, R113 ;  /* 0x0000010072557824 */ /* 0x000fe200078e0271 */
[C---:B------:R-:W-:Y:S01]  /*52e0*/  HMMA.16816.F32 R24, R80.reuse, R12, R24 ;  /* 0x0000000c5018723c */ /* 0x040fe20000001818 */
[----:B------:R-:W4:Y:S04]  /*52f0*/  LDL.LU R112, [R1+0xf0] ;  /* 0x0000f00001707983 */ /* 0x000f280000300800 */
[----:B------:R-:W4:Y:S03]  /*5300*/  LDL.LU R113, [R1+0xec] ;  /* 0x0000ec0001717983 */ /* 0x000f260000300800 */
[C---:B------:R-:W-:Y:S01]  /*5310*/  HMMA.16816.F32 R28, R80.reuse, R10, R28 ;  /* 0x0000000a501c723c */ /* 0x040fe2000000181c */
[----:B------:R-:W4:Y:S07]  /*5320*/  LDL.LU R114, [R1+0xe8] ;  /* 0x0000e80001727983 */ /* 0x000f2e0000300800 */
[C---:B------:R-:W-:Y:S08]  /*5330*/  HMMA.16816.F32 R32, R80.reuse, R8, R32 ;  /* 0x000000085020723c */ /* 0x040ff00000001820 */
[----:B------:R-:W-:Y:S01]  /*5340*/  HMMA.16816.F32 R36, R80, R6, R36 ;  /* 0x000000065024723c */ /* 0x000fe20000001824 */
[----:B------:R-:W-:-:S02]  /*5350*/  F2FP.F16.E4M3.UNPACK_B R80, R14 ;  /* 0x0000000eff50723e */ /* 0x000fc400020006ff */
[----:B------:R-:W-:Y:S02]  /*5360*/  F2FP.F16.E4M3.UNPACK_B R81, R15 ;  /* 0x0000000fff51723e */ /* 0x000fe400020006ff */
[----:B------:R-:W-:Y:S02]  /*5370*/  F2FP.F16.E4M3.UNPACK_B R82, R84 ;  /* 0x00000054ff52723e */ /* 0x000fe400020006ff */
[----:B------:R-:W-:Y:S01]  /*5380*/  F2FP.F16.E4M3.UNPACK_B R83, R85 ;  /* 0x00000055ff53723e */ /* 0x000fe200020006ff */
[----:B------:R-:W-:Y:S02]  /*5390*/  IMAD R14, R92, 0x100, R93 ;  /* 0x000001005c0e7824 */ /* 0x000fe400078e025d */
[----:B------:R-:W-:Y:S01]  /*53a0*/  IMAD R15, R88, 0x100, R89 ;  /* 0x00000100580f7824 */ /* 0x000fe200078e0259 */
[----:B------:R-:W4:Y:S01]  /*53b0*/  LDL.LU R93, [R1+0xe4] ;  /* 0x0000e400015d7983 */ /* 0x000f220000300800 */
[----:B------:R-:W-:Y:S02]  /*53c0*/  IMAD R84, R100, 0x100, R101 ;  /* 0x0000010064547824 */ /* 0x000fe400078e0265 */
[----:B------:R-:W-:Y:S01]  /*53d0*/  IMAD R85, R104, 0x100, R105 ;  /* 0x0000010068557824 */ /* 0x000fe200078e0269 */
[----:B------:R-:W4:Y:S01]  /*53e0*/  LDL.LU R92, [R1+0xe0] ;  /* 0x0000e000015c7983 */ /* 0x000f220000300800 */
[C---:B------:R-:W-:Y:S03]  /*53f0*/  HMMA.16816.F32 R40, R80.reuse, R12, R40 ;  /* 0x0000000c5028723c */ /* 0x040fe60000001828 */
[----:B------:R-:W4:Y:S04]  /*5400*/  LDL.LU R89, [R1+0xdc] ;  /* 0x0000dc0001597983 */ /* 0x000f280000300800 */
[----:B------:R-:W4:Y:S01]  /*5410*/  LDL.LU R88, [R1+0xd8] ;  /* 0x0000d80001587983 */ /* 0x000f220000300800 */
[C---:B------:R-:W-:Y:S03]  /*5420*/  HMMA.16816.F32 R44, R80.reuse, R10, R44 ;  /* 0x0000000a502c723c */ /* 0x040fe6000000182c */
[----:B------:R-:W4:Y:S04]  /*5430*/  LDL.LU R101, [R1+0xd4] ;  /* 0x0000d40001657983 */ /* 0x000f280000300800 */
[----:B------:R-:W4:Y:S01]  /*5440*/  LDL.LU R100, [R1+0x110] ;  /* 0x0001100001647983 */ /* 0x000f220000300800 */
[C---:B------:R-:W-:Y:S03]  /*5450*/  HMMA.16816.F32 R48, R80.reuse, R8, R48 ;  /* 0x000000085030723c */ /* 0x040fe60000001830 */
[----:B------:R-:W4:Y:S04]  /*5460*/  LDL.LU R105, [R1+0x10c] ;  /* 0x00010c0001697983 */ /* 0x000f280000300800 */
[----:B------:R-:W4:Y:S01]  /*5470*/  LDL.LU R104, [R1+0x108] ;  /* 0x0001080001687983 */ /* 0x000f220000300800 */
[----:B------:R-:W-:Y:S01]  /*5480*/  HMMA.16816.F32 R52, R80, R6, R52 ;  /* 0x000000065034723c */ /* 0x000fe20000001834 */
[----:B------:R-:W-:-:S02]  /*5490*/  F2FP.F16.E4M3.UNPACK_B R80, R14 ;  /* 0x0000000eff50723e */ /* 0x000fc400020006ff */
[----:B------:R-:W-:Y:S02]  /*54a0*/  F2FP.F16.E4M3.UNPACK_B R81, R15 ;  /* 0x0000000fff51723e */ /* 0x000fe400020006ff */
[----:B------:R-:W-:Y:S02]  /*54b0*/  F2FP.F16.E4M3.UNPACK_B R82, R84 ;  /* 0x00000054ff52723e */ /* 0x000fe400020006ff */
[----:B------:R-:W-:-:S07]  /*54c0*/  F2FP.F16.E4M3.UNPACK_B R83, R85 ;  /* 0x00000055ff53723e */ /* 0x000fce00020006ff */
[C---:B------:R-:W-:Y:S01]  /*54d0*/  HMMA.16816.F32 R72, R80.reuse, R8, R72 ;  /* 0x000000085048723c */ /* 0x040fe20000001848 */
[----:B------:R-:W-:Y:S02]  /*54e0*/  IMAD R8, R108, 0x100, R109 ;  /* 0x000001006c087824 */ /* 0x000fe400078e026d */
[----:B------:R-:W4:Y:S04]  /*54f0*/  LDL.LU R109, [R1+0x104] ;  /* 0x00010400016d7983 */ /* 0x000f280000300800 */
[----:B------:R-:W4:Y:S01]  /*5500*/  LDL.LU R108, [R1+0x100] ;  /* 0x00010000016c7983 */ /* 0x000f220000300800 */
[----:B------:R-:W-:Y:S01]  /*5510*/  HMMA.16816.F32 R68, R80, R10, R68 ;  /* 0x0000000a5044723c */ /* 0x000fe20000001844 */
[----:B--2---:R-:W-:Y:S02]  /*5520*/  IMAD R9, R98, 0x100, R99 ;  /* 0x0000010062097824 */ /* 0x004fe400078e0263 */
[----:B------:R-:W2:Y:S04]  /*5530*/  LDL.LU R99, [R1+0xfc] ;  /* 0x0000fc0001637983 */ /* 0x000ea80000300800 */
[----:B------:R-:W2:Y:S01]  /*5540*/  LDL.LU R98, [R1+0xf8] ;  /* 0x0000f80001627983 */ /* 0x000ea20000300800 */
[----:B---3--:R-:W-:-:S03]  /*5550*/  IMAD R10, R97, 0x100, R96 ;  /* 0x00000100610a7824 */ /* 0x008fc600078e0260 */
[----:B------:R-:W3:Y:S04]  /*5560*/  LDL.LU R96, [R1+0xf4] ;  /* 0x0000f40001607983 */ /* 0x000ee80000300800 */
[----:B------:R-:W3:Y:S01]  /*5570*/  LDL.LU R97, [R1+0x11c] ;  /* 0x00011c0001617983 */ /* 0x000ee20000300800 */
[----:B----4-:R-:W-:-:S03]  /*5580*/  IMAD R11, R87, 0x100, R86 ;  /* 0x00000100570b7824 */ /* 0x010fc600078e0256 */
[----:B------:R-:W4:Y:S04]  /*5590*/  LDL.LU R86, [R1+0x118] ;  /* 0x0001180001567983 */ /* 0x000f280000300800 */
[----:B------:R-:W4:Y:S01]  /*55a0*/  LDL.LU R87, [R1+0x114] ;  /* 0x0001140001577983 */ /* 0x000f220000300800 */
[----:B------:R-:W-:Y:S01]  /*55b0*/  HMMA.16816.F32 R60, R80, R12, R60 ;  /* 0x0000000c503c723c */ /* 0x000fe2000000183c */
[----:B------:R-:W-:Y:S02]  /*55c0*/  F2FP.F16.E4M3.UNPACK_B R12, R94.H1 ;  /* 0x0000005eff0c723e */ /* 0x000fe400030006ff */
[----:B------:R-:W-:-:S05]  /*55d0*/  F2FP.F16.E4M3.UNPACK_B R13, R95.H1 ;  /* 0x0000005fff0d723e */ /* 0x000fca00030006ff */
[----:B------:R-:W-:Y:S01]  /*55e0*/  HMMA.16816.F32 R76, R80, R6, R76 ;  /* 0x00000006504c723c */ /* 0x000fe2000000184c */
[----:B------:R-:W-:Y:S02]  /*55f0*/  F2FP.F16.E4M3.UNPACK_B R80, R8 ;  /* 0x00000008ff50723e */ /* 0x000fe400020006ff */
[----:B------:R-:W-:Y:S02]  /*5600*/  F2FP.F16.E4M3.UNPACK_B R81, R9 ;  /* 0x00000009ff51723e */ /* 0x000fe400020006ff */
[----:B------:R-:W-:Y:S02]  /*5610*/  F2FP.F16.E4M3.UNPACK_B R82, R10 ;  /* 0x0000000aff52723e */ /* 0x000fe400020006ff */
[----:B------:R-:W-:Y:S02]  /*5620*/  F2FP.F16.E4M3.UNPACK_B R83, R11 ;  /* 0x0000000bff53723e */ /* 0x000fe400020006ff */
[----:B------:R-:W-:Y:S02]  /*5630*/  F2FP.F16.E4M3.UNPACK_B R6, R106.H1 ;  /* 0x0000006aff06723e */ /* 0x000fe400030006ff */
[----:B------:R-:W-:-:S02]  /*5640*/  F2FP.F16.E4M3.UNPACK_B R7, R107.H1 ;  /* 0x0000006bff07723e */ /* 0x000fc400030006ff */
[----:B------:R-:W-:Y:S02]  /*5650*/  F2FP.F16.E4M3.UNPACK_B R8, R102.H1 ;  /* 0x00000066ff08723e */ /* 0x000fe400030006ff */
[----:B------:R-:W-:Y:S02]  /*5660*/  F2FP.F16.E4M3.UNPACK_B R9, R103.H1 ;  /* 0x00000067ff09723e */ /* 0x000fe400030006ff */
[----:B------:R-:W-:Y:S02]  /*5670*/  F2FP.F16.E4M3.UNPACK_B R10, R90.H1 ;  /* 0x0000005aff0a723e */ /* 0x000fe400030006ff */
[----:B------:R-:W-:Y:S01]  /*5680*/  F2FP.F16.E4M3.UNPACK_B R11, R91.H1 ;  /* 0x0000005bff0b723e */ /* 0x000fe200030006ff */
[C---:B------:R-:W-:Y:S08]  /*5690*/  HMMA.16816.F32 R64, R80.reuse, R6, R64 ;  /* 0x000000065040723c */ /* 0x040ff00000001840 */
[C---:B------:R-:W-:Y:S08]  /*56a0*/  HMMA.16816.F32 R56, R80.reuse, R8, R56 ;  /* 0x000000085038723c */ /* 0x040ff00000001838 */
[C---:B------:R-:W-:Y:S08]  /*56b0*/  HMMA.16816.F32 R16, R80.reuse, R10, R16 ;  /* 0x0000000a5010723c */ /* 0x040ff00000001810 */
[----:B------:R-:W-:Y:S01]  /*56c0*/  HMMA.16816.F32 R20, R80, R12, R20 ;  /* 0x0000000c5014723c */ /* 0x000fe20000001814 */
[----:B------:R-:W-:-:S05]  /*56d0*/  IMAD R14, R113, 0x100, R112 ;  /* 0x00000100710e7824 */ /* 0x000fca00078e0270 */
[----:B------:R-:W-:Y:S01]  /*56e0*/  F2FP.F16.E4M3.UNPACK_B R80, R14 ;  /* 0x0000000eff50723e */ /* 0x000fe200020006ff */
[----:B------:R-:W-:Y:S02]  /*56f0*/  IMAD R15, R93, 0x100, R114 ;  /* 0x000001005d0f7824 */ /* 0x000fe400078e0272 */
[----:B------:R-:W-:-:S03]  /*5700*/  IMAD R84, R89, 0x100, R92 ;  /* 0x0000010059547824 */ /* 0x000fc600078e025c */
[----:B------:R-:W-:Y:S01]  /*5710*/  F2FP.F16.E4M3.UNPACK_B R81, R15 ;  /* 0x0000000fff51723e */ /* 0x000fe200020006ff */
[----:B------:R-:W-:Y:S01]  /*5720*/  IMAD R85, R101, 0x100, R88 ;  /* 0x0000010065557824 */ /* 0x000fe200078e0258 */
[----:B------:R-:W-:-:S04]  /*5730*/  F2FP.F16.E4M3.UNPACK_B R82, R84 ;  /* 0x00000054ff52723e */ /* 0x000fc800020006ff */
[----:B------:R-:W-:Y:S01]  /*5740*/  F2FP.F16.E4M3.UNPACK_B R83, R85 ;  /* 0x00000055ff53723e */ /* 0x000fe200020006ff */
[----:B------:R-:W-:-:S06]  /*5750*/  IMAD R14, R105, 0x100, R100 ;  /* 0x00000100690e7824 */ /* 0x000fcc00078e0264 */
[C---:B------:R-:W-:Y:S08]  /*5760*/  HMMA.16816.F32 R24, R80.reuse, R6, R24 ;  /* 0x000000065018723c */ /* 0x040ff00000001818 */
[----:B------:R-:W-:Y:S01]  /*5770*/  HMMA.16816.F32 R28, R80, R8, R28 ;  /* 0x00000008501c723c */ /* 0x000fe2000000181c */
[----:B------:R-:W-:-:S07]  /*5780*/  IMAD R15, R109, 0x100, R104 ;  /* 0x000001006d0f7824 */ /* 0x000fce00078e0268 */
[C---:B------:R-:W-:Y:S08]  /*5790*/  HMMA.16816.F32 R32, R80.reuse, R10, R32 ;  /* 0x0000000a5020723c */ /* 0x040ff00000001820 */
[----:B------:R-:W-:Y:S01]  /*57a0*/  HMMA.16816.F32 R36, R80, R12, R36 ;  /* 0x0000000c5024723c */ /* 0x000fe20000001824 */
[----:B------:R-:W-:Y:S02]  /*57b0*/  F2FP.F16.E4M3.UNPACK_B R80, R14 ;  /* 0x0000000eff50723e */ /* 0x000fe400020006ff */
[----:B------:R-:W-:Y:S01]  /*57c0*/  F2FP.F16.E4M3.UNPACK_B R81, R15 ;  /* 0x0000000fff51723e */ /* 0x000fe200020006ff */
[----:B--2---:R-:W-:-:S05]  /*57d0*/  IMAD R84, R99, 0x100, R108 ;  /* 0x0000010063547824 */ /* 0x004fca00078e026c */
[----:B------:R-:W-:Y:S01]  /*57e0*/  F2FP.F16.E4M3.UNPACK_B R82, R84 ;  /* 0x00000054ff52723e */ /* 0x000fe200020006ff */
[----:B---3--:R-:W-:Y:S02]  /*57f0*/  IMAD R85, R96, 0x100, R98 ;  /* 0x0000010060557824 */ /* 0x008fe400078e0262 */
[----:B------:R-:W2:Y:S01]  /*5800*/  LDL.LU R96, [R1+0x88] ;  /* 0x0000880001607983 */ /* 0x000ea20000300800 */
[----:B------:R-:W-:Y:S01]  /*5810*/  IMAD R84, R4, 0x100, R5 ;  /* 0x0000010004547824 */ /* 0x000fe200078e0205 */
[----:B------:R-:W0:Y:S01]  /*5820*/  LDC R98, c[0x0][0x3a8] ;  /* 0x0000ea00ff627b82 */ /* 0x000e220000000800 */
[----:B------:R-:W-:Y:S01]  /*5830*/  F2FP.F16.E4M3.UNPACK_B R83, R85 ;  /* 0x00000055ff53723e */ /* 0x000fe200020006ff */
[----:B------:R-:W-:Y:S02]  /*5840*/  IMAD R85, R2, 0x100, R3 ;  /* 0x0000010002557824 */ /* 0x000fe400078e0203 */
[----:B----4-:R-:W-:Y:S02]  /*5850*/  IMAD R14, R86, 0x100, R97 ;  /* 0x00000100560e7824 */ /* 0x010fe400078e0261 */
[----:B------:R-:W3:Y:S01]  /*5860*/  LDL.LU R97, [R1+0x90] ;  /* 0x0000900001617983 */ /* 0x000ee20000300800 */
[----:B------:R-:W-:-:S03]  /*5870*/  IMAD R15, R0, 0x100, R87 ;  /* 0x00000100000f7824 */ /* 0x000fc600078e0257 */
[----:B------:R4:W5:Y:S04]  /*5880*/  LDL.LU R0, [R1+0x138] ;  /* 0x0001380001007983 */ /* 0x0009680000300800 */
[----:B------:R4:W5:Y:S04]  /*5890*/  LDL.LU R5, [R1+0x134] ;  /* 0x0001340001057983 */ /* 0x0009680000300800 */
[----:B------:R-:W4:Y:S04]  /*58a0*/  LDL.LU R4, [R1+0x130] ;  /* 0x0001300001047983 */ /* 0x000f280000300800 */
[----:B------:R-:W4:Y:S04]  /*58b0*/  LDL.LU R3, [R1+0x12c] ;  /* 0x00012c0001037983 */ /* 0x000f280000300800 */
[----:B------:R-:W4:Y:S04]  /*58c0*/  LDL.LU R2, [R1+0x128] ;  /* 0x0001280001027983 */ /* 0x000f280000300800 */
[----:B------:R-:W4:Y:S04]  /*58d0*/  LDL.LU R86, [R1+0x84] ;  /* 0x0000840001567983 */ /* 0x000f280000300800 */
[----:B------:R-:W4:Y:S01]  /*58e0*/  LDL.LU R87, [R1+0x8c] ;  /* 0x00008c0001577983 */ /* 0x000f220000300800 */
[----:B------:R-:W-:Y:S01]  /*58f0*/  USHF.R.S32.HI UR21, URZ, 0x1f, UR4 ;  /* 0x0000001fff157899 */ /* 0x000fe20008011404 */
        /* <DEDUP_REMOVED lines=8> */
[----:B------:R-:W-:Y:S02]  /*5980*/  UIADD3 UR19, UP0, UPT, UR4, UR19, URZ ;  /* 0x0000001304137290 */ /* 0x000fe4000ff1e0ff */
[----:B------:R-:W-:-:S04]  /*5990*/  UIADD3 UR6, UPT, UPT, UR6, -0x1, URZ ;  /* 0xffffffff06067890 */ /* 0x000fc8000fffe0ff */
[----:B------:R-:W-:Y:S01]  /*59a0*/  HMMA.16816.F32 R68, R80, R8, R68 ;  /* 0x000000085044723c */ /* 0x000fe20000001844 */
[----:B------:R-:W-:-:S07]  /*59b0*/  UIADD3.X UR20, UPT, UPT, UR21, UR20, URZ, UP0, !UPT ;  /* 0x0000001415147290 */ /* 0x000fce00087fe4ff */
[----:B------:R-:W-:Y:S01]  /*59c0*/  HMMA.16816.F32 R72, R80, R10, R72 ;  /* 0x0000000a5048723c */ /* 0x000fe20000001848 */
[----:B------:R-:W-:-:S07]  /*59d0*/  UISETP.NE.U32.AND UP0, UPT, UR6, URZ, UPT ;  /* 0x000000ff0600728c */ /* 0x000fce000bf05070 */
[C---:B------:R-:W-:Y:S08]  /*59e0*/  HMMA.16816.F32 R76, R80.reuse, R12, R76 ;  /* 0x0000000c504c723c */ /* 0x040ff0000000184c */
[----:B------:R-:W-:Y:S01]  /*59f0*/  HMMA.16816.F32 R60, R80, R6, R60 ;  /* 0x00000006503c723c */ /* 0x000fe2000000183c */
[----:B0-----:R-:W-:Y:S01]  /*5a00*/  IMAD.SHL.U32 R6, R98, 0x40, RZ ;  /* 0x0000004062067824 */ /* 0x001fe200078e00ff */
[----:B------:R-:W-:-:S02]  /*5a10*/  UIADD3 UR17, UP1, UPT, UR4, UR17, URZ ;  /* 0x0000001104117290 */ /* 0x000fc4000ff3e0ff */
[----:B------:R-:W-:Y:S02]  /*5a20*/  UIADD3 UR15, UP2, UPT, UR4, UR15, URZ ;  /* 0x0000000f040f7290 */ /* 0x000fe4000ff5e0ff */
[----:B------:R-:W-:Y:S02]  /*5a30*/  UIADD3 UR13, UP3, UPT, UR4, UR13, URZ ;  /* 0x0000000d040d7290 */ /* 0x000fe4000ff7e0ff */
[----:B------:R-:W-:Y:S02]  /*5a40*/  UIADD3 UR11, UP4, UPT, UR4, UR11, URZ ;  /* 0x0000000b040b7290 */ /* 0x000fe4000ff9e0ff */
[----:B------:R-:W-:Y:S02]  /*5a50*/  UIADD3 UR7, UP5, UPT, UR4, UR7, URZ ;  /* 0x0000000704077290 */ /* 0x000fe4000ffbe0ff */
[----:B------:R-:W-:Y:S02]  /*5a60*/  UIADD3.X UR18, UPT, UPT, UR21, UR18, URZ, UP1, !UPT ;  /* 0x0000001215127290 */ /* 0x000fe40008ffe4ff */
[----:B------:R-:W-:-:S02]  /*5a70*/  UIADD3.X UR16, UPT, UPT, UR21, UR16, URZ, UP2, !UPT ;  /* 0x0000001015107290 */ /* 0x000fc400097fe4ff */
[----:B------:R-:W-:Y:S02]  /*5a80*/  UIADD3.X UR14, UPT, UPT, UR21, UR14, URZ, UP3, !UPT ;  /* 0x0000000e150e7290 */ /* 0x000fe40009ffe4ff */
[----:B------:R-:W-:Y:S02]  /*5a90*/  UIADD3.X UR12, UPT, UPT, UR21, UR12, URZ, UP4, !UPT ;  /* 0x0000000c150c7290 */ /* 0x000fe4000a7fe4ff */
[----:B------:R-:W-:Y:S01]  /*5aa0*/  UIADD3.X UR10, UPT, UPT, UR21, UR10, URZ, UP5, !UPT ;  /* 0x0000000a150a7290 */ /* 0x000fe2000affe4ff */
[----:B--2---:R-:W-:-:S05]  /*5ab0*/  IADD3 R96, P1, PT, R96, UR4, RZ ;  /* 0x0000000460607c10 */ /* 0x004fca000ff3e0ff */
[----:B------:R0:W-:Y:S01]  /*5ac0*/  STL [R1+0x88], R96 ;  /* 0x0000886001007387 */ /* 0x0001e20000100800 */
[----:B---3--:R-:W-:-:S05]  /*5ad0*/  IADD3 R97, P2, PT, R97, UR4, RZ ;  /* 0x0000000461617c10 */ /* 0x008fca000ff5e0ff */
[----:B------:R0:W-:Y:S01]  /*5ae0*/  STL [R1+0x90], R97 ;  /* 0x0000906101007387 */ /* 0x0001e20000100800 */
[----:B----4-:R-:W-:Y:S02]  /*5af0*/  IADD3.X R86, PT, PT, R86, UR21, RZ, P1, !PT ;  /* 0x0000001556567c10 */ /* 0x010fe40008ffe4ff */
[----:B------:R-:W-:-:S05]  /*5b00*/  IADD3.X R87, PT, PT, R87, UR21, RZ, P2, !PT ;  /* 0x0000001557577c10 */ /* 0x000fca00097fe4ff */
[----:B------:R0:W-:Y:S04]  /*5b10*/  STL [R1+0x8c], R87 ;  /* 0x00008c5701007387 */ /* 0x0001e80000100800 */
[----:B------:R0:W-:Y:S01]  /*5b20*/  STL [R1+0x84], R86 ;  /* 0x0000845601007387 */ /* 0x0001e20000100800 */
[----:B------:R-:W-:Y:S01]  /*5b30*/  IADD3 R2, P0, PT, R6, R2, RZ ;  /* 0x0000000206027210 */ /* 0x000fe20007f1e0ff */
[----:B------:R-:W-:-:S03]  /*5b40*/  VIADD R4, R4, 0xffffffc0 ;  /* 0xffffffc004047836 */ /* 0x000fc60000000000 */
[----:B------:R-:W-:Y:S01]  /*5b50*/  LEA.HI.X.SX32 R3, R6, R3, 0x1, P0 ;  /* 0x0000000306037211 */ /* 0x000fe200000f0eff */
[----:B------:R-:W-:Y:S08]  /*5b60*/  BRA.U UP0, `(.L_x_2) ;  /* 0xffffffb900ec7547 */ /* 0x000ff0000b83ffff */
.L_x_1:
[----:B------:R-:W2:Y:S01]  /*5b70*/  LDL.LU R7, [R1+0x124] ;  /* 0x0001240001077983 */ /* 0x000ea20000300800 */
[----:B------:R-:W-:Y:S01]  /*5b80*/  F2FP.SATFINITE.E4M3.F32.PACK_AB_MERGE_C R10, R25, R24, RZ ;  /* 0x00000018190a723e */ /* 0x000fe200048070ff */
[----:B------:R-:W1:Y:S01]  /*5b90*/  LDCU.128 UR12, c[0x0][0x390] ;  /* 0x00007200ff0c77ac */ /* 0x000e620008000c00 */
[----:B------:R-:W-:Y:S01]  /*5ba0*/  F2FP.SATFINITE.E4M3.F32.PACK_AB_MERGE_C R18, R19, R18, RZ ;  /* 0x000000121312723e */ /* 0x000fe200048070ff */
[----:B------:R-:W1:Y:S01]  /*5bb0*/  LDL.LU R12, [R1+0x120] ;  /* 0x00012000010c7983 */ /* 0x000e620000300800 */
[----:B------:R-:W-:Y:S01]  /*5bc0*/  F2FP.SATFINITE.E4M3.F32.PACK_AB_MERGE_C R8, R65, R64, RZ ;  /* 0x000000404108723e */ /* 0x000fe200048070ff */
[----:B------:R-:W3:Y:S01]  /*5bd0*/  LDCU UR4, c[0x0][0x3b4] ;  /* 0x00007680ff0477ac */ /* 0x000ee20008000800 */
[----:B------:R-:W-:Y:S01]  /*5be0*/  F2FP.SATFINITE.E4M3.F32.PACK_AB_MERGE_C R9, R67, R66, RZ ;  /* 0x000000424309723e */ /* 0x000fe200048070ff */
[----:B------:R-:W4:Y:S01]  /*5bf0*/  LDL.LU R24, [R1+0x38] ;  /* 0x0000380001187983 */ /* 0x000f220000300800 */
[----:B------:R-:W-:Y:S02]  /*5c00*/  F2FP.SATFINITE.E4M3.F32.PACK_AB_MERGE_C R57, R57, R56, RZ ;  /* 0x000000383939723e */ /* 0x000fe400048070ff */
[----:B------:R-:W-:Y:S01]  /*5c10*/  F2FP.SATFINITE.E4M3.F32.PACK_AB_MERGE_C R58, R59, R58, RZ ;  /* 0x0000003a3b3a723e */ /* 0x000fe200048070ff */
[----:B------:R-:W0:Y:S01]  /*5c20*/  S2R R6, SR_TID.X ;  /* 0x0000000000067919 */ /* 0x000e220000002100 */
[----:B------:R-:W-:-:S02]  /*5c30*/  F2FP.SATFINITE.E4M3.F32.PACK_AB_MERGE_C R11, R27, R26, RZ ;  /* 0x0000001a1b0b723e */ /* 0x000fc400048070ff */
[----:B------:R-:W-:Y:S01]  /*5c40*/  F2FP.SATFINITE.E4M3.F32.PACK_AB_MERGE_C R29, R29, R28, RZ ;  /* 0x0000001c1d1d723e */ /* 0x000fe200048070ff */
[----:B------:R-:W3:Y:S01]  /*5c50*/  S2R R4, SR_TID.X ;  /* 0x0000000000047919 */ /* 0x000ee20000002100 */
[----:B------:R-:W-:Y:S02]  /*5c60*/  F2FP.SATFINITE.E4M3.F32.PACK_AB_MERGE_C R30, R31, R30, RZ ;  /* 0x0000001e1f1e723e */ /* 0x000fe400048070ff */
[----:B------:R-:W-:Y:S02]  /*5c70*/  F2FP.SATFINITE.E4M3.F32.PACK_AB_MERGE_C R42, R43, R42, RZ ;  /* 0x0000002a2b2a723e */ /* 0x000fe400048070ff */
[----:B------:R-:W-:Y:S02]  /*5c80*/  F2FP.SATFINITE.E4M3.F32.PACK_AB_MERGE_C R47, R47, R46, RZ ;  /* 0x0000002e2f2f723e */ /* 0x000fe400048070ff */
[----:B------:R-:W-:Y:S02]  /*5c90*/  F2FP.SATFINITE.E4M3.F32.PACK_AB_MERGE_C R40, R41, R40, RZ ;  /* 0x000000282928723e */ /* 0x000fe400048070ff */
[----:B------:R-:W-:-:S02]  /*5ca0*/  F2FP.SATFINITE.E4M3.F32.PACK_AB_MERGE_C R45, R45, R44, RZ ;  /* 0x0000002c2d2d723e */ /* 0x000fc400048070ff */
[----:B------:R-:W-:Y:S02]  /*5cb0*/  F2FP.SATFINITE.E4M3.F32.PACK_AB_MERGE_C R60, R61, R60, RZ ;  /* 0x0000003c3d3c723e */ /* 0x000fe400048070ff */
[----:B------:R-:W-:Y:S02]  /*5cc0*/  F2FP.SATFINITE.E4M3.F32.PACK_AB_MERGE_C R16, R17, R16, RZ ;  /* 0x000000101110723e */ /* 0x000fe400048070ff */
[----:B------:R-:W-:Y:S02]  /*5cd0*/  F2FP.SATFINITE.E4M3.F32.PACK_AB_MERGE_C R21, R21, R20, RZ ;  /* 0x000000141515723e */ /* 0x000fe400048070ff */
[----:B------:R-:W-:Y:S02]  /*5ce0*/  F2FP.SATFINITE.E4M3.F32.PACK_AB_MERGE_C R23, R23, R22, RZ ;  /* 0x000000161717723e */ /* 0x000fe400048070ff */
[----:B------:R-:W-:Y:S02]  /*5cf0*/  F2FP.SATFINITE.E4M3.F32.PACK_AB_MERGE_C R32, R33, R32, RZ ;  /* 0x000000202120723e */ /* 0x000fe400048070ff */
[----:B------:R-:W-:-:S02]  /*5d00*/  F2FP.SATFINITE.E4M3.F32.PACK_AB_MERGE_C R34, R35, R34, RZ ;  /* 0x000000222322723e */ /* 0x000fc400048070ff */
[----:B------:R-:W-:Y:S02]  /*5d10*/  F2FP.SATFINITE.E4M3.F32.PACK_AB_MERGE_C R37, R37, R36, RZ ;  /* 0x000000242525723e */ /* 0x000fe400048070ff */
[----:B------:R-:W-:Y:S02]  /*5d20*/  F2FP.SATFINITE.E4M3.F32.PACK_AB_MERGE_C R39, R39, R38, RZ ;  /* 0x000000262727723e */ /* 0x000fe400048070ff */
[----:B------:R-:W-:Y:S01]  /*5d30*/  F2FP.SATFINITE.E4M3.F32.PACK_AB_MERGE_C R48, R49, R48, RZ ;  /* 0x000000303130723e */ /* 0x000fe200048070ff */
[C---:B0----5:R-:W-:Y:S02]  /*5d40*/  IMAD.SHL.U32 R0, R6.reuse, 0x80, RZ ;  /* 0x0000008006007824 */ /* 0x061fe400078e00ff */
[----:B------:R-:W-:-:S03]  /*5d50*/  IMAD.SHL.U32 R2, R6, 0x100, RZ ;  /* 0x0000010006027824 */ /* 0x000fc600078e00ff */
[----:B------:R-:W-:Y:S02]  /*5d60*/  LOP3.LUT R0, R0, 0x800, RZ, 0xc0, !PT ;  /* 0x0000080000007812 */ /* 0x000fe400078ec0ff */
[----:B------:R-:W-:-:S04]  /*5d70*/  LOP3.LUT R3, R2, 0x2000, RZ, 0xc0, !PT ;  /* 0x0000200002037812 */ /* 0x000fc800078ec0ff */
[----:B------:R-:W-:Y:S02]  /*5d80*/  IADD3 R3, PT, PT, R3, UR5, R0 ;  /* 0x0000000503037c10 */ /* 0x000fe4000fffe000 */
[----:B---3--:R-:W-:Y:S02]  /*5d90*/  LOP3.LUT R19, R4, 0x1c0, RZ, 0xc0, !PT ;  /* 0x000001c004137812 */ /* 0x008fe400078ec0ff */
[----:B------:R-:W-:Y:S02]  /*5da0*/  F2FP.SATFINITE.E4M3.F32.PACK_AB_MERGE_C R62, R63, R62, RZ ;  /* 0x0000003e3f3e723e */ /* 0x000fe400048070ff */
[----:B------:R-:W-:Y:S02]  /*5db0*/  F2FP.SATFINITE.E4M3.F32.PACK_AB_MERGE_C R69, R69, R68, RZ ;  /* 0x000000444545723e */ /* 0x000fe400048070ff */
[----:B------:R-:W-:Y:S02]  /*5dc0*/  F2FP.SATFINITE.E4M3.F32.PACK_AB_MERGE_C R71, R71, R70, RZ ;  /* 0x000000464747723e */ /* 0x000fe400048070ff */
[----:B------:R-:W-:-:S02]  /*5dd0*/  PRMT R8, R8, 0x5410, R57 ;  /* 0x0000541008087816 */ /* 0x000fc40000000039 */
[----:B------:R-:W-:Y:S02]  /*5de0*/  PRMT R9, R9, 0x5410, R58 ;  /* 0x0000541009097816 */ /* 0x000fe4000000003a */
[----:B------:R-:W-:Y:S02]  /*5df0*/  PRMT R10, R10, 0x5410, R29 ;  /* 0x000054100a0a7816 */ /* 0x000fe4000000001d */
[----:B------:R-:W-:Y:S02]  /*5e00*/  PRMT R11, R11, 0x5410, R30 ;  /* 0x000054100b0b7816 */ /* 0x000fe4000000001e */
[----:B------:R-:W-:Y:S02]  /*5e10*/  PRMT R41, R42, 0x5410, R47 ;  /* 0x000054102a297816 */ /* 0x000fe4000000002f */
[----:B------:R-:W-:Y:S02]  /*5e20*/  PRMT R40, R40, 0x5410, R45 ;  /* 0x0000541028287816 */ /* 0x000fe4000000002d */
[----:B------:R-:W-:-:S02]  /*5e30*/  PRMT R42, R60, 0x5410, R69 ;  /* 0x000054103c2a7816 */ /* 0x000fc40000000045 */
[----:B------:R-:W-:Y:S02]  /*5e40*/  PRMT R43, R62, 0x5410, R71 ;  /* 0x000054103e2b7816 */ /* 0x000fe40000000047 */
[----:B------:R-:W-:Y:S02]  /*5e50*/  LOP3.LUT R6, R6, 0x1ff, RZ, 0xc0, !PT ;  /* 0x000001ff06067812 */ /* 0x000fe400078ec0ff */
[----:B------:R-:W-:Y:S02]  /*5e60*/  F2FP.SATFINITE.E4M3.F32.PACK_AB_MERGE_C R50, R51, R50, RZ ;  /* 0x000000323332723e */ /* 0x000fe400048070ff */
[----:B------:R-:W-:Y:S02]  /*5e70*/  F2FP.SATFINITE.E4M3.F32.PACK_AB_MERGE_C R55, R55, R54, RZ ;  /* 0x000000363737723e */ /* 0x000fe400048070ff */
[----:B------:R-:W-:Y:S02]  /*5e80*/  F2FP.SATFINITE.E4M3.F32.PACK_AB_MERGE_C R53, R53, R52, RZ ;  /* 0x000000343535723e */ /* 0x000fe400048070ff */
[----:B------:R-:W-:-:S02]  /*5e90*/  F2FP.SATFINITE.E4M3.F32.PACK_AB_MERGE_C R72, R73, R72, RZ ;  /* 0x000000484948723e */ /* 0x000fc400048070ff */
[----:B------:R-:W-:Y:S02]  /*5ea0*/  F2FP.SATFINITE.E4M3.F32.PACK_AB_MERGE_C R74, R75, R74, RZ ;  /* 0x0000004a4b4a723e */ /* 0x000fe400048070ff */
[----:B------:R-:W-:Y:S02]  /*5eb0*/  F2FP.SATFINITE.E4M3.F32.PACK_AB_MERGE_C R77, R77, R76, RZ ;  /* 0x0000004c4d4d723e */ /* 0x000fe400048070ff */
[----:B------:R-:W-:Y:S02]  /*5ec0*/  F2FP.SATFINITE.E4M3.F32.PACK_AB_MERGE_C R79, R79, R78, RZ ;  /* 0x0000004e4f4f723e */ /* 0x000fe400048070ff */
[----:B------:R-:W-:Y:S02]  /*5ed0*/  PRMT R20, R16, 0x5410, R21 ;  /* 0x0000541010147816 */ /* 0x000fe40000000015 */
[----:B------:R-:W-:Y:S02]  /*5ee0*/  PRMT R21, R18, 0x5410, R23 ;  /* 0x0000541012157816 */ /* 0x000fe40000000017 */
[----:B------:R-:W-:-:S02]  /*5ef0*/  PRMT R22, R32, 0x5410, R37 ;  /* 0x0000541020167816 */ /* 0x000fc40000000025 */
[----:B------:R-:W-:Y:S02]  /*5f00*/  PRMT R23, R34, 0x5410, R39 ;  /* 0x0000541022177816 */ /* 0x000fe40000000027 */
[----:B------:R-:W-:Y:S02]  /*5f10*/  PRMT R49, R50, 0x5410, R55 ;  /* 0x0000541032317816 */ /* 0x000fe40000000037 */
[----:B------:R-:W-:Y:S02]  /*5f20*/  PRMT R48, R48, 0x5410, R53 ;  /* 0x0000541030307816 */ /* 0x000fe40000000035 */
[----:B------:R-:W-:Y:S02]  /*5f30*/  PRMT R50, R72, 0x5410, R77 ;  /* 0x0000541048327816 */ /* 0x000fe4000000004d */
[----:B------:R-:W-:Y:S02]  /*5f40*/  PRMT R51, R74, 0x5410, R79 ;  /* 0x000054104a337816 */ /* 0x000fe4000000004f */
[----:B--2---:R-:W-:-:S05]  /*5f50*/  LOP3.LUT R0, R7, 0xf0, RZ, 0xc0, !PT ;  /* 0x000000f007007812 */ /* 0x004fca00078ec0ff */
[----:B------:R-:W-:-:S04]  /*5f60*/  IMAD.IADD R0, R0, 0x1, R3 ;  /* 0x0000000100007824 */ /* 0x000fc800078e0203 */
[----:B------:R-:W-:Y:S01]  /*5f70*/  IMAD R19, R19, 0x4, R0 ;  /* 0x0000000413137824 */ /* 0x000fe200078e0200 */
[----:B------:R-:W-:Y:S01]  /*5f80*/  BAR.SYNC.DEFER_BLOCKING 0x0 ;  /* 0x0000000000007b1d */ /* 0x000fe20000010000 */
[----:B------:R-:W-:Y:S02]  /*5f90*/  LEA R3, R6, UR5, 0x4 ;  /* 0x0000000506037c11 */ /* 0x000fe4000f8e20ff */
[----:B-1----:R-:W-:-:S03]  /*5fa0*/  ISETP.GE.AND P0, PT, R12, UR14, PT ;  /* 0x0000000e0c007c0c */ /* 0x002fc6000bf06270 */
[----:B------:R-:W0:Y:S01]  /*5fb0*/  LDCU UR5, c[0x0][0x3b8] ;  /* 0x00007700ff0577ac */ /* 0x000e220008000800 */
[----:B------:R4:W-:Y:S04]  /*5fc0*/  STSM.16.M88.4 [R19], R8 ;  /* 0x0000000813007844 */ /* 0x0009e80000000200 */
[----:B------:R-:W-:Y:S01]  /*5fd0*/  STSM.16.M88.4 [R19+0x1000], R40 ;  /* 0x0010002813007844 */ /* 0x000fe20000000200 */
[----:B------:R-:W-:Y:S01]  /*5fe0*/  BAR.SYNC.DEFER_BLOCKING 0x0 ;  /* 0x0000000000007b1d */ /* 0x000fe20000010000 */
[C---:B----4-:R-:W-:Y:S02]  /*5ff0*/  VIADD R9, R24.reuse, 0x3 ;  /* 0x0000000318097836 */ /* 0x050fe40000000000 */
[----:B------:R-:W-:-:S03]  /*6000*/  VIADD R8, R24, 0x4 ;  /* 0x0000000418087836 */ /* 0x000fc60000000000 */
[----:B------:R-:W-:Y:S02]  /*6010*/  ISETP.LT.AND P4, PT, R9, UR15, !P0 ;  /* 0x0000000f09007c0c */ /* 0x000fe4000c781270 */
[----:B------:R-:W-:Y:S01]  /*6020*/  ISETP.LT.AND P3, PT, R8, UR15, !P0 ;  /* 0x0000000f08007c0c */ /* 0x000fe2000c761270 */
[----:B------:R-:W1:Y:S04]  /*6030*/  LDS.128 R4, [R3] ;  /* 0x0000000003047984 */ /* 0x000e680000000c00 */
[----:B------:R-:W2:Y:S01]  /*6040*/  LDS.128 R8, [R3+0x2000] ;  /* 0x0020000003087984 */ /* 0x000ea20000000c00 */
[----:B------:R-:W-:Y:S01]  /*6050*/  BAR.SYNC.DEFER_BLOCKING 0x0 ;  /* 0x0000000000007b1d */ /* 0x000fe20000010000 */
[C---:B------:R-:W-:Y:S02]  /*6060*/  VIADD R0, R24.reuse, 0x2 ;  /* 0x0000000218007836 */ /* 0x040fe40000000000 */
[----:B------:R-:W-:-:S03]  /*6070*/  VIADD R2, R24, 0x1 ;  /* 0x0000000118027836 */ /* 0x000fc60000000000 */
[----:B------:R-:W-:Y:S01]  /*6080*/  ISETP.LT.AND P1, PT, R0, UR15, !P0 ;  /* 0x0000000f00007c0c */ /* 0x000fe2000c721270 */
[----:B------:R-:W-:Y:S01]  /*6090*/  IMAD R0, R12, UR4, RZ ;  /* 0x000000040c007c24 */ /* 0x000fe2000f8e02ff */
[----:B------:R-:W-:Y:S01]  /*60a0*/  ISETP.LT.AND P5, PT, R2, UR15, !P0 ;  /* 0x0000000f02007c0c */ /* 0x000fe2000c7a1270 */
[C---:B0-----:R-:W-:Y:S01]  /*60b0*/  IMAD R13, R24.reuse, UR5, RZ ;  /* 0x00000005180d7c24 */ /* 0x041fe2000f8e02ff */
[----:B------:R-:W-:Y:S02]  /*60c0*/  ISETP.LT.AND P2, PT, R24, UR15, !P0 ;  /* 0x0000000f18007c0c */ /* 0x000fe4000c741270 */
[C---:B------:R-:W-:Y:S01]  /*60d0*/  IADD3 R2, P6, PT, R0.reuse, UR12, RZ ;  /* 0x0000000c00027c10 */ /* 0x040fe2000ffde0ff */
[----:B------:R0:W-:Y:S04]  /*60e0*/  STSM.16.M88.4 [R19], R20 ;  /* 0x0000001413007844 */ /* 0x0001e80000000200 */
[----:B------:R3:W-:Y:S01]  /*60f0*/  STSM.16.M88.4 [R19+0x1000], R48 ;  /* 0x0010003013007844 */ /* 0x0007e20000000200 */
[----:B------:R-:W-:Y:S01]  /*6100*/  LEA.HI.X.SX32 R0, R0, UR13, 0x1, P6 ;  /* 0x0000000d00007c11 */ /* 0x000fe2000b0f0eff */
[C---:B------:R-:W-:Y:S01]  /*6110*/  VIADD R15, R13.reuse, UR5 ;  /* 0x000000050d0f7c36 */ /* 0x040fe20008000000 */
[----:B------:R-:W-:Y:S01]  /*6120*/  IADD3 R12, P6, PT, R13, R2, RZ ;  /* 0x000000020d0c7210 */ /* 0x000fe20007fde0ff */
[----:B------:R-:W-:Y:S01]  /*6130*/  VIADD R16, R24, 0x5 ;  /* 0x0000000518107836 */ /* 0x000fe20000000000 */
[----:B-1----:R-:W-:-:S02]  /*6140*/  PRMT R27, R4, 0x7770, RZ ;  /* 0x00007770041b7816 */ /* 0x002fc400000000ff */
[----:B------:R-:W-:Y:S01]  /*6150*/  LEA.HI.X.SX32 R13, R13, R0, 0x1, P6 ;  /* 0x000000000d0d7211 */ /* 0x000fe200030f0eff */
[----:B------:R-:W-:Y:S01]  /*6160*/  BAR.SYNC.DEFER_BLOCKING 0x0 ;  /* 0x0000000000007b1d */ /* 0x000fe20000010000 */
[C---:B------:R-:W-:Y:S01]  /*6170*/  IADD3 R14, P6, PT, R15.reuse, R2, RZ ;  /* 0x000000020f0e7210 */ /* 0x040fe20007fde0ff */
[C---:B------:R-:W-:Y:S01]  /*6180*/  VIADD R17, R15.reuse, UR5 ;  /* 0x000000050f117c36 */ /* 0x040fe20008000000 */
[----:B0-----:R-:W-:Y:S02]  /*6190*/  PRMT R23, R4, 0x7771, RZ ;  /* 0x0000777104177816 */ /* 0x001fe400000000ff */
[----:B------:R-:W-:Y:S01]  /*61a0*/  LEA.HI.X.SX32 R15, R15, R0, 0x1, P6 ;  /* 0x000000000f0f7211 */ /* 0x000fe200030f0eff */
[C---:B------:R-:W-:Y:S02]  /*61b0*/  VIADD R18, R24.reuse, 0x6 ;  /* 0x0000000618127836 */ /* 0x040fe40000000000 */
[----:B------:R-:W-:Y:S01]  /*61c0*/  VIADD R21, R17, UR5 ;  /* 0x0000000511157c36 */ /* 0x000fe20008000000 */
[----:B------:R-:W-:Y:S01]  /*61d0*/  PRMT R25, R5, 0x7770, RZ ;  /* 0x0000777005197816 */ /* 0x000fe200000000ff */
[----:B---3--:R-:W-:Y:S01]  /*61e0*/  VIADD R19, R24, 0x7 ;  /* 0x0000000718137836 */ /* 0x008fe20000000000 */
[----:B------:R0:W-:Y:S01]  /*61f0*/  @P2 STG.E.U8 desc[UR8][R12.64], R27 ;  /* 0x0000001b0c002986 */ /* 0x0001e2000c101108 */
[----:B------:R-:W-:-:S02]  /*6200*/  ISETP.LT.AND P2, PT, R16, UR15, !P0 ;  /* 0x0000000f10007c0c */ /* 0x000fc4000c741270 */
[C---:B------:R-:W-:Y:S01]  /*6210*/  IADD3 R16, P6, PT, R17.reuse, R2, RZ ;  /* 0x0000000211107210 */ /* 0x040fe20007fde0ff */
[----:B------:R1:W-:Y:S01]  /*6220*/  @P5 STG.E.U8 desc[UR8][R14.64], R23 ;  /* 0x000000170e005986 */ /* 0x0003e2000c101108 */
[----:B------:R-:W-:Y:S02]  /*6230*/  ISETP.LT.AND P5, PT, R18, UR15, !P0 ;  /* 0x0000000f12007c0c */ /* 0x000fe4000c7a1270 */
[----:B------:R-:W-:Y:S02]  /*6240*/  LEA.HI.X.SX32 R17, R17, R0, 0x1, P6 ;  /* 0x0000000011117211 */ /* 0x000fe400030f0eff */
[C---:B------:R-:W-:Y:S01]  /*6250*/  IADD3 R18, P6, PT, R21.reuse, R2, RZ ;  /* 0x0000000215127210 */ /* 0x040fe20007fde0ff */
[----:B0-----:R-:W-:Y:S02]  /*6260*/  VIADD R13, R21, UR5 ;  /* 0x00000005150d7c36 */ /* 0x001fe40008000000 */
[----:B------:R0:W-:Y:S01]  /*6270*/  @P1 STG.E.U8 desc[UR8][R16.64], R25 ;  /* 0x0000001910001986 */ /* 0x0001e2000c101108 */
[----:B------:R-:W-:-:S02]  /*6280*/  ISETP.LT.AND P1, PT, R19, UR15, !P0 ;  /* 0x0000000f13007c0c */ /* 0x000fc4000c721270 */
[----:B------:R-:W-:Y:S01]  /*6290*/  LEA.HI.X.SX32 R19, R21, R0, 0x1, P6 ;  /* 0x0000000015137211 */ /* 0x000fe200030f0eff */
[----:B-1----:R-:W-:Y:S01]  /*62a0*/  VIADD R14, R24, 0x8 ;  /* 0x00000008180e7836 */ /* 0x002fe20000000000 */
[----:B------:R-:W-:Y:S01]  /*62b0*/  PRMT R23, R5, 0x7771, RZ ;  /* 0x0000777105177816 */ /* 0x000fe200000000ff */
[C---:B------:R-:W-:Y:S01]  /*62c0*/  VIADD R15, R13.reuse, UR5 ;  /* 0x000000050d0f7c36 */ /* 0x040fe20008000000 */
[C---:B------:R-:W-:Y:S02]  /*62d0*/  IADD3 R12, P6, PT, R13.reuse, R2, RZ ;  /* 0x000000020d0c7210 */ /* 0x040fe40007fde0ff */
[----:B------:R-:W-:Y:S01]  /*62e0*/  PRMT R27, R6, 0x7770, RZ ;  /* 0x00007770061b7816 */ /* 0x000fe200000000ff */
[----:B------:R1:W-:Y:S01]  /*62f0*/  @P4 STG.E.U8 desc[UR8][R18.64], R23 ;  /* 0x0000001712004986 */ /* 0x0003e2000c101108 */
[----:B------:R-:W-:Y:S01]  /*6300*/  LEA.HI.X.SX32 R13, R13, R0, 0x1, P6 ;  /* 0x000000000d0d7211 */ /* 0x000fe200030f0eff */
[----:B0-----:R-:W-:Y:S01]  /*6310*/  VIADD R16, R24, 0x9 ;  /* 0x0000000918107836 */ /* 0x001fe20000000000 */
[----:B------:R-:W-:Y:S01]  /*6320*/  ISETP.LT.AND P4, PT, R14, UR15, !P0 ;  /* 0x0000000f0e007c0c */ /* 0x000fe2000c781270 */
[C---:B------:R-:W-:Y:S01]  /*6330*/  VIADD R21, R15.reuse, UR5 ;  /* 0x000000050f157c36 */ /* 0x040fe20008000000 */
[----:B------:R-:W-:Y:S01]  /*6340*/  IADD3 R14, P6, PT, R15, R2, RZ ;  /* 0x000000020f0e7210 */ /* 0x000fe20007fde0ff */
[----:B------:R0:W-:Y:S01]  /*6350*/  @P3 STG.E.U8 desc[UR8][R12.64], R27 ;  /* 0x0000001b0c003986 */ /* 0x0001e2000c101108 */
[----:B------:R-:W-:-:S02]  /*6360*/  ISETP.LT.AND P3, PT, R16, UR15, !P0 ;  /* 0x0000000f10007c0c */ /* 0x000fc4000c761270 */
[----:B------:R-:W-:Y:S02]  /*6370*/  LEA.HI.X.SX32 R15, R15, R0, 0x1, P6 ;  /* 0x000000000f0f7211 */ /* 0x000fe400030f0eff */
[C---:B------:R-:W-:Y:S02]  /*6380*/  IADD3 R16, P6, PT, R21.reuse, R2, RZ ;  /* 0x0000000215107210 */ /* 0x040fe40007fde0ff */
[----:B------:R-:W-:Y:S02]  /*6390*/  PRMT R25, R6, 0x7771, RZ ;  /* 0x0000777106197816 */ /* 0x000fe400000000ff */
[C---:B------:R-:W-:Y:S01]  /*63a0*/  LEA.HI.X.SX32 R17, R21.reuse, R0, 0x1, P6 ;  /* 0x0000000015117211 */ /* 0x040fe200030f0eff */
[----:B------:R-:W-:Y:S01]  /*63b0*/  VIADD R21, R21, UR5 ;  /* 0x0000000515157c36 */ /* 0x000fe20008000000 */
[----:B-1----:R-:W-:Y:S01]  /*63c0*/  PRMT R23, R7, 0x7770, RZ ;  /* 0x0000777007177816 */ /* 0x002fe200000000ff */
[----:B0-----:R-:W-:Y:S01]  /*63d0*/  VIADD R13, R24, 0xb ;  /* 0x0000000b180d7836 */ /* 0x001fe20000000000 */
[----:B------:R0:W-:Y:S01]  /*63e0*/  @P2 STG.E.U8 desc[UR8][R14.64], R25 ;  /* 0x000000190e002986 */ /* 0x0001e2000c101108 */
[C---:B------:R-:W-:Y:S01]  /*63f0*/  VIADD R19, R21.reuse, UR5 ;  /* 0x0000000515137c36 */ /* 0x040fe20008000000 */
[----:B------:R-:W-:-:S02]  /*6400*/  IADD3 R12, P6, PT, R21, R2, RZ ;  /* 0x00000002150c7210 */ /* 0x000fc40007fde0ff */
[----:B------:R1:W-:Y:S01]  /*6410*/  @P5 STG.E.U8 desc[UR8][R16.64], R23 ;  /* 0x0000001710005986 */ /* 0x0003e2000c101108 */
[----:B------:R-:W-:Y:S01]  /*6420*/  ISETP.LT.AND P5, PT, R13, UR15, !P0 ;  /* 0x0000000f0d007c0c */ /* 0x000fe2000c7a1270 */
[C---:B------:R-:W-:Y:S01]  /*6430*/  VIADD R18, R24.reuse, 0xc ;  /* 0x0000000c18127836 */ /* 0x040fe20000000000 */
[----:B------:R-:W-:Y:S01]  /*6440*/  LEA.HI.X.SX32 R13, R21, R0, 0x1, P6 ;  /* 0x00000000150d7211 */ /* 0x000fe200030f0eff */
[----:B------:R-:W-:Y:S01]  /*6450*/  VIADD R21, R19, UR5 ;  /* 0x0000000513157c36 */ /* 0x000fe20008000000 */
[----:B0-----:R-:W-:Y:S02]  /*6460*/  PRMT R25, R7, 0x7771, RZ ;  /* 0x0000777107197816 */ /* 0x001fe400000000ff */
[C---:B------:R-:W-:Y:S01]  /*6470*/  IADD3 R14, P6, PT, R19.reuse, R2, RZ ;  /* 0x00000002130e7210 */ /* 0x040fe20007fde0ff */
[----:B------:R-:W-:Y:S01]  /*6480*/  VIADD R20, R24, 0xa ;  /* 0x0000000a18147836 */ /* 0x000fe20000000000 */
[----:B--2---:R-:W-:Y:S01]  /*6490*/  PRMT R29, R8, 0x7770, RZ ;  /* 0x00007770081d7816 */ /* 0x004fe200000000ff */
[----:B------:R0:W-:Y:S01]  /*64a0*/  @P1 STG.E.U8 desc[UR8][R12.64], R25 ;  /* 0x000000190c001986 */ /* 0x0001e2000c101108 */
[----:B------:R-:W-:-:S02]  /*64b0*/  LEA.HI.X.SX32 R15, R19, R0, 0x1, P6 ;  /* 0x00000000130f7211 */ /* 0x000fc400030f0eff */
[----:B------:R-:W-:Y:S01]  /*64c0*/  ISETP.LT.AND P1, PT, R18, UR15, !P0 ;  /* 0x0000000f12007c0c */ /* 0x000fe2000c721270 */
[----:B------:R-:W-:Y:S01]  /*64d0*/  VIADD R18, R24, 0xd ;  /* 0x0000000d18127836 */ /* 0x000fe20000000000 */
[C---:B-1----:R-:W-:Y:S01]  /*64e0*/  IADD3 R16, P6, PT, R21.reuse, R2, RZ ;  /* 0x0000000215107210 */ /* 0x042fe20007fde0ff */
[C---:B------:R-:W-:Y:S01]  /*64f0*/  VIADD R23, R21.reuse, UR5 ;  /* 0x0000000515177c36 */ /* 0x040fe20008000000 */
[----:B------:R1:W-:Y:S01]  /*6500*/  @P4 STG.E.U8 desc[UR8][R14.64], R29 ;  /* 0x0000001d0e004986 */ /* 0x0003e2000c101108 */
[----:B------:R-:W-:Y:S02]  /*6510*/  ISETP.LT.AND P2, PT, R20, UR15, !P0 ;  /* 0x0000000f14007c0c */ /* 0x000fe4000c741270 */
[----:B------:R-:W-:Y:S02]  /*6520*/  LEA.HI.X.SX32 R17, R21, R0, 0x1, P6 ;  /* 0x0000000015117211 */ /* 0x000fe400030f0eff */
[----:B------:R-:W-:Y:S02]  /*6530*/  ISETP.LT.AND P4, PT, R18, UR15, !P0 ;  /* 0x0000000f12007c0c */ /* 0x000fe4000c781270 */
[----:B------:R-:W-:-:S02]  /*6540*/  IADD3 R18, P6, PT, R23, R2, RZ ;  /* 0x0000000217127210 */ /* 0x000fc40007fde0ff */
[----:B------:R-:W-:Y:S02]  /*6550*/  PRMT R27, R8, 0x7771, RZ ;  /* 0x00007771081b7816 */ /* 0x000fe400000000ff */
[C---:B------:R-:W-:Y:S01]  /*6560*/  LEA.HI.X.SX32 R19, R23.reuse, R0, 0x1, P6 ;  /* 0x0000000017137211 */ /* 0x040fe200030f0eff */
[----:B------:R-:W-:Y:S01]  /*6570*/  VIADD R23, R23, UR5 ;  /* 0x0000000517177c36 */ /* 0x000fe20008000000 */
[----:B------:R-:W-:Y:S01]  /*6580*/  PRMT R21, R9, 0x7770, RZ ;  /* 0x0000777009157816 */ /* 0x000fe200000000ff */
[----:B0-----:R-:W-:Y:S01]  /*6590*/  VIADD R13, R24, 0xf ;  /* 0x0000000f180d7836 */ /* 0x001fe20000000000 */
[----:B------:R0:W-:Y:S01]  /*65a0*/  @P3 STG.E.U8 desc[UR8][R16.64], R27 ;  /* 0x0000001b10003986 */ /* 0x0001e2000c101108 */
[C---:B-1----:R-:W-:Y:S01]  /*65b0*/  VIADD R15, R23.reuse, UR5 ;  /* 0x00000005170f7c36 */ /* 0x042fe20008000000 */
[----:B------:R-:W-:Y:S02]  /*65c0*/  IADD3 R12, P6, PT, R23, R2, RZ ;  /* 0x00000002170c7210 */ /* 0x000fe40007fde0ff */
[----:B------:R1:W-:Y:S01]  /*65d0*/  @P2 STG.E.U8 desc[UR8][R18.64], R21 ;  /* 0x0000001512002986 */ /* 0x0003e2000c101108 */
[----:B------:R-:W-:-:S02]  /*65e0*/  ISETP.LT.AND P2, PT, R13, UR15, !P0 ;  /* 0x0000000f0d007c0c */ /* 0x000fc4000c741270 */
[----:B------:R-:W-:Y:S02]  /*65f0*/  LEA.HI.X.SX32 R13, R23, R0, 0x1, P6 ;  /* 0x00000000170d7211 */ /* 0x000fe400030f0eff */
[C---:B------:R-:W-:Y:S01]  /*6600*/  IADD3 R14, P6, PT, R15.reuse, R2, RZ ;  /* 0x000000020f0e7210 */ /* 0x040fe20007fde0ff */
[----:B0-----:R-:W-:Y:S01]  /*6610*/  VIADD R17, R15, UR5 ;  /* 0x000000050f117c36 */ /* 0x001fe20008000000 */
[----:B------:R-:W-:Y:S01]  /*6620*/  PRMT R23, R9, 0x7771, RZ ;  /* 0x0000777109177816 */ /* 0x000fe200000000ff */
[----:B------:R-:W-:Y:S01]  /*6630*/  VIADD R20, R24, 0xe ;  /* 0x0000000e18147836 */ /* 0x000fe20000000000 */
[----:B------:R-:W-:Y:S01]  /*6640*/  PRMT R27, R10, 0x7770, RZ ;  /* 0x000077700a1b7816 */ /* 0x000fe200000000ff */
[----:B-1----:R-:W-:Y:S01]  /*6650*/  VIADD R18, R24, 0x11 ;  /* 0x0000001118127836 */ /* 0x002fe20000000000 */
[----:B------:R-:W-:Y:S01]  /*6660*/  LEA.HI.X.SX32 R15, R15, R0, 0x1, P6 ;  /* 0x000000000f0f7211 */ /* 0x000fe200030f0eff */
[C---:B------:R-:W-:Y:S01]  /*6670*/  VIADD R21, R17.reuse, UR5 ;  /* 0x0000000511157c36 */ /* 0x040fe20008000000 */
[----:B------:R-:W-:Y:S01]  /*6680*/  IADD3 R16, P6, PT, R17, R2, RZ ;  /* 0x0000000211107210 */ /* 0x000fe20007fde0ff */
[----:B------:R0:W-:Y:S01]  /*6690*/  @P5 STG.E.U8 desc[UR8][R12.64], R23 ;  /* 0x000000170c005986 */ /* 0x0001e2000c101108 */
[----:B------:R-:W-:-:S02]  /*66a0*/  ISETP.LT.AND P3, PT, R20, UR15, !P0 ;  /* 0x0000000f14007c0c */ /* 0x000fc4000c761270 */
[----:B------:R-:W-:Y:S01]  /*66b0*/  LEA.HI.X.SX32 R17, R17, R0, 0x1, P6 ;  /* 0x0000000011117211 */ /* 0x000fe200030f0eff */
[----:B------:R1:W-:Y:S01]  /*66c0*/  @P1 STG.E.U8 desc[UR8][R14.64], R27 ;  /* 0x0000001b0e001986 */ /* 0x0003e2000c101108 */
[----:B------:R-:W-:Y:S02]  /*66d0*/  ISETP.LT.AND P1, PT, R18, UR15, !P0 ;  /* 0x0000000f12007c0c */ /* 0x000fe4000c721270 */
[C---:B------:R-:W-:Y:S01]  /*66e0*/  IADD3 R18, P6, PT, R21.reuse, R2, RZ ;  /* 0x0000000215127210 */ /* 0x040fe20007fde0ff */
[----:B------:R-:W-:Y:S01]  /*66f0*/  VIADD R20, R24, 0x10 ;  /* 0x0000001018147836 */ /* 0x000fe20000000000 */
[----:B------:R-:W-:Y:S02]  /*6700*/  PRMT R25, R10, 0x7771, RZ ;  /* 0x000077710a197816 */ /* 0x000fe400000000ff */
[C---:B------:R-:W-:Y:S01]  /*6710*/  LEA.HI.X.SX32 R19, R21.reuse, R0, 0x1, P6 ;  /* 0x0000000015137211 */ /* 0x040fe200030f0eff */
[----:B------:R-:W-:Y:S01]  /*6720*/  VIADD R21, R21, UR5 ;  /* 0x0000000515157c36 */ /* 0x000fe20008000000 */
[----:B0-----:R-:W-:Y:S01]  /*6730*/  PRMT R23, R11, 0x7770, RZ ;  /* 0x000077700b177816 */ /* 0x001fe200000000ff */
[----:B------:R-:W-:Y:S01]  /*6740*/  VIADD R13, R24, 0x13 ;  /* 0x00000013180d7836 */ /* 0x000fe20000000000 */
[----:B------:R-:W-:Y:S01]  /*6750*/  ISETP.LT.AND P5, PT, R20, UR15, !P0 ;  /* 0x0000000f14007c0c */ /* 0x000fe2000c7a1270 */
[C---:B-1----:R-:W-:Y:S01]  /*6760*/  VIADD R15, R21.reuse, UR5 ;  /* 0x00000005150f7c36 */ /* 0x042fe20008000000 */
[----:B------:R-:W-:Y:S01]  /*6770*/  IADD3 R12, P6, PT, R21, R2, RZ ;  /* 0x00000002150c7210 */ /* 0x000fe20007fde0ff */
[----:B------:R0:W-:Y:S04]  /*6780*/  @P4 STG.E.U8 desc[UR8][R16.64], R25 ;  /* 0x0000001910004986 */ /* 0x0001e8000c101108 */
[----:B------:R1:W-:Y:S01]  /*6790*/  @P3 STG.E.U8 desc[UR8][R18.64], R23 ;  /* 0x0000001712003986 */ /* 0x0003e2000c101108 */
[----:B------:R-:W-:-:S02]  /*67a0*/  ISETP.LT.AND P3, PT, R13, UR15, !P0 ;  /* 0x0000000f0d007c0c */ /* 0x000fc4000c761270 */
[----:B------:R-:W-:Y:S02]  /*67b0*/  LEA.HI.X.SX32 R13, R21, R0, 0x1, P6 ;  /* 0x00000000150d7211 */ /* 0x000fe400030f0eff */
[C---:B------:R-:W-:Y:S01]  /*67c0*/  IADD3 R14, P6, PT, R15.reuse, R2, RZ ;  /* 0x000000020f0e7210 */ /* 0x040fe20007fde0ff */
[----:B0-----:R-:W-:Y:S01]  /*67d0*/  VIADD R17, R15, UR5 ;  /* 0x000000050f117c36 */ /* 0x001fe20008000000 */
[----:B------:R-:W-:Y:S02]  /*67e0*/  PRMT R25, R11, 0x7771, RZ ;  /* 0x000077710b197816 */ /* 0x000fe400000000ff */
[----:B------:R-:W-:Y:S01]  /*67f0*/  PRMT R27, R4, 0x7772, RZ ;  /* 0x00007772041b7816 */ /* 0x000fe200000000ff */
[C---:B-1----:R-:W-:Y:S01]  /*6800*/  VIADD R18, R24.reuse, 0x15 ;  /* 0x0000001518127836 */ /* 0x042fe20000000000 */
[----:B------:R-:W-:Y:S01]  /*6810*/  LEA.HI.X.SX32 R15, R15, R0, 0x1, P6 ;  /* 0x000000000f0f7211 */ /* 0x000fe200030f0eff */
[----:B------:R-:W-:Y:S01]  /*6820*/  VIADD R20, R24, 0x12 ;  /* 0x0000001218147836 */ /* 0x000fe20000000000 */
[C---:B------:R-:W-:Y:S01]  /*6830*/  IADD3 R16, P6, PT, R17.reuse, R2, RZ ;  /* 0x0000000211107210 */ /* 0x040fe20007fde0ff */
[C---:B------:R-:W-:Y:S01]  /*6840*/  VIADD R21, R17.reuse, UR5 ;  /* 0x0000000511157c36 */ /* 0x040fe20008000000 */
[----:B------:R0:W-:Y:S02]  /*6850*/  @P2 STG.E.U8 desc[UR8][R12.64], R25 ;  /* 0x000000190c002986 */ /* 0x0001e4000c101108 */
[----:B------:R-:W-:-:S02]  /*6860*/  LEA.HI.X.SX32 R17, R17, R0, 0x1, P6 ;  /* 0x0000000011117211 */ /* 0x000fc400030f0eff */
[----:B------:R1:W-:Y:S01]  /*6870*/  @P5 STG.E.U8 desc[UR8][R14.64], R27 ;  /* 0x0000001b0e005986 */ /* 0x0003e2000c101108 */
[----:B------:R-:W-:Y:S02]  /*6880*/  ISETP.LT.AND P5, PT, R18, UR15, !P0 ;  /* 0x0000000f12007c0c */ /* 0x000fe4000c7a1270 */
[----:B------:R-:W-:Y:S02]  /*6890*/  ISETP.LT.AND P4, PT, R20, UR15, !P0 ;  /* 0x0000000f14007c0c */ /* 0x000fe4000c781270 */
[C---:B------:R-:W-:Y:S02]  /*68a0*/  IADD3 R18, P6, PT, R21.reuse, R2, RZ ;  /* 0x0000000215127210 */ /* 0x040fe40007fde0ff */
[----:B------:R-:W-:Y:S01]  /*68b0*/  PRMT R23, R4, 0x7773, RZ ;  /* 0x0000777304177816 */ /* 0x000fe200000000ff */
[----:B------:R-:W-:Y:S01]  /*68c0*/  VIADD R4, R24, 0x16 ;  /* 0x0000001618047836 */ /* 0x000fe20000000000 */
[C---:B------:R-:W-:Y:S01]  /*68d0*/  LEA.HI.X.SX32 R19, R21.reuse, R0, 0x1, P6 ;  /* 0x0000000015137211 */ /* 0x040fe200030f0eff */
[----:B------:R-:W-:-:S02]  /*68e0*/  VIADD R21, R21, UR5 ;  /* 0x0000000515157c36 */ /* 0x000fc40008000000 */
[----:B------:R-:W-:Y:S01]  /*68f0*/  VIADD R20, R24, 0x14 ;  /* 0x0000001418147836 */ /* 0x000fe20000000000 */
[----:B------:R2:W-:Y:S01]  /*6900*/  @P1 STG.E.U8 desc[UR8][R16.64], R23 ;  /* 0x0000001710001986 */ /* 0x0005e2000c101108 */
[----:B0-----:R-:W-:Y:S02]  /*6910*/  PRMT R25, R5, 0x7772, RZ ;  /* 0x0000777205197816 */ /* 0x001fe400000000ff */
[----:B------:R-:W-:Y:S01]  /*6920*/  ISETP.LT.AND P1, PT, R4, UR15, !P0 ;  /* 0x0000000f04007c0c */ /* 0x000fe2000c721270 */
[----:B------:R-:W-:Y:S01]  /*6930*/  VIADD R4, R24, 0x17 ;  /* 0x0000001718047836 */ /* 0x000fe20000000000 */
[C---:B------:R-:W-:Y:S01]  /*6940*/  IADD3 R12, P6, PT, R21.reuse, R2, RZ ;  /* 0x00000002150c7210 */ /* 0x040fe20007fde0ff */
[C---:B-1----:R-:W-:Y:S01]  /*6950*/  VIADD R15, R21.reuse, UR5 ;  /* 0x00000005150f7c36 */ /* 0x042fe20008000000 */
[----:B------:R-:W-:Y:S01]  /*6960*/  ISETP.LT.AND P2, PT, R20, UR15, !P0 ;  /* 0x0000000f14007c0c */ /* 0x000fe2000c741270 */
[----:B------:R0:W-:Y:S01]  /*6970*/  @P4 STG.E.U8 desc[UR8][R18.64], R25 ;  /* 0x0000001912004986 */ /* 0x0001e2000c101108 */
[----:B------:R-:W-:Y:S01]  /*6980*/  ISETP.LT.AND P4, PT, R4, UR15, !P0 ;  /* 0x0000000f04007c0c */ /* 0x000fe2000c781270 */
[----:B------:R-:W-:Y:S01]  /*6990*/  VIADD R14, R24, 0x18 ;  /* 0x00000018180e7836 */ /* 0x000fe20000000000 */
[----:B------:R-:W-:-:S02]  /*69a0*/  LEA.HI.X.SX32 R13, R21, R0, 0x1, P6 ;  /* 0x00000000150d7211 */ /* 0x000fc400030f0eff */
[----:B--2---:R-:W-:Y:S01]  /*69b0*/  PRMT R23, R5, 0x7773, RZ ;  /* 0x0000777305177816 */ /* 0x004fe200000000ff */
[C---:B------:R-:W-:Y:S01]  /*69c0*/  VIADD R17, R15.reuse, UR5 ;  /* 0x000000050f117c36 */ /* 0x040fe20008000000 */
[C---:B------:R-:W-:Y:S01]  /*69d0*/  IADD3 R4, P6, PT, R15.reuse, R2, RZ ;  /* 0x000000020f047210 */ /* 0x040fe20007fde0ff */
[----:B------:R-:W-:Y:S01]  /*69e0*/  VIADD R16, R24, 0x19 ;  /* 0x0000001918107836 */ /* 0x000fe20000000000 */
[----:B------:R-:W-:Y:S01]  /*69f0*/  PRMT R21, R6, 0x7772, RZ ;  /* 0x0000777206157816 */ /* 0x000fe200000000ff */
[----:B------:R1:W-:Y:S01]  /*6a00*/  @P3 STG.E.U8 desc[UR8][R12.64], R23 ;  /* 0x000000170c003986 */ /* 0x0003e2000c101108 */
[----:B------:R-:W-:Y:S01]  /*6a10*/  LEA.HI.X.SX32 R5, R15, R0, 0x1, P6 ;  /* 0x000000000f057211 */ /* 0x000fe200030f0eff */
[C---:B0-----:R-:W-:Y:S01]  /*6a20*/  VIADD R19, R17.reuse, UR5 ;  /* 0x0000000511137c36 */ /* 0x041fe20008000000 */
[----:B------:R-:W-:Y:S02]  /*6a30*/  ISETP.LT.AND P3, PT, R14, UR15, !P0 ;  /* 0x0000000f0e007c0c */ /* 0x000fe4000c761270 */
        /* <DEDUP_REMOVED lines=9> */
[C---:B0-----:R-:W-:Y:S01]  /*6ad0*/  VIADD R5, R24.reuse, 0x1b ;  /* 0x0000001b18057836 */ /* 0x041fe20000000000 */
[----:B------:R0:W-:Y:S01]  /*6ae0*/  @P5 STG.E.U8 desc[UR8][R14.64], R25 ;  /* 0x000000190e005986 */ /* 0x0001e2000c101108 */
[C---:B------:R-:W-:Y:S01]  /*6af0*/  VIADD R6, R24.reuse, 0x1a ;  /* 0x0000001a18067836 */ /* 0x040fe20000000000 */
[C---:B------:R-:W-:Y:S01]  /*6b00*/  IADD3 R4, P5, PT, R19.reuse, R2, RZ ;  /* 0x0000000213047210 */ /* 0x040fe20007fbe0ff */
[----:B------:R-:W-:Y:S01]  /*6b10*/  VIADD R13, R19, UR5 ;  /* 0x00000005130d7c36 */ /* 0x000fe20008000000 */
[----:B------:R1:W-:Y:S01]  /*6b20*/  @P1 STG.E.U8 desc[UR8][R16.64], R23 ;  /* 0x0000001710001986 */ /* 0x0003e2000c101108 */
[----:B------:R-:W-:Y:S01]  /*6b30*/  ISETP.LT.AND P1, PT, R5, UR15, !P0 ;  /* 0x0000000f05007c0c */ /* 0x000fe2000c721270 */
[----:B------:R-:W-:Y:S01]  /*6b40*/  VIADD R12, R24, 0x1c ;  /* 0x0000001c180c7836 */ /* 0x000fe20000000000 */
[----:B------:R-:W-:-:S02]  /*6b50*/  ISETP.LT.AND P6, PT, R6, UR15, !P0 ;  /* 0x0000000f06007c0c */ /* 0x000fc4000c7c1270 */
[----:B------:R-:W-:Y:S01]  /*6b60*/  LEA.HI.X.SX32 R5, R19, R0, 0x1, P5 ;  /* 0x0000000013057211 */ /* 0x000fe200028f0eff */
[----:B------:R-:W-:Y:S01]  /*6b70*/  VIADD R19, R13, UR5 ;  /* 0x000000050d137c36 */ /* 0x000fe20008000000 */
[----:B------:R-:W-:Y:S02]  /*6b80*/  PRMT R21, R7, 0x7773, RZ ;  /* 0x0000777307157816 */ /* 0x000fe400000000ff */
[----:B------:R-:W-:-:S03]  /*6b90*/  IADD3 R6, P5, PT, R13, R2, RZ ;  /* 0x000000020d067210 */ /* 0x000fc60007fbe0ff */
[----:B------:R-:W-:Y:S01]  /*6ba0*/  @P4 STG.E.U8 desc[UR8][R4.64], R21 ;  /* 0x0000001504004986 */ /* 0x000fe2000c101108 */
[----:B------:R-:W-:Y:S02]  /*6bb0*/  LEA.HI.X.SX32 R7, R13, R0, 0x1, P5 ;  /* 0x000000000d077211 */ /* 0x000fe400028f0eff */
[----:B------:R-:W-:Y:S02]  /*6bc0*/  ISETP.LT.AND P5, PT, R12, UR15, !P0 ;  /* 0x0000000f0c007c0c */ /* 0x000fe4000c7a1270 */
[C---:B------:R-:W-:Y:S01]  /*6bd0*/  IADD3 R12, P4, PT, R19.reuse, R2, RZ ;  /* 0x00000002130c7210 */ /* 0x040fe20007f9e0ff */
[----:B0-----:R-:W-:Y:S01]  /*6be0*/  VIADD R14, R24, 0x1e ;  /* 0x0000001e180e7836 */ /* 0x001fe20000000000 */
[C---:B------:R-:W-:Y:S02]  /*6bf0*/  PRMT R25, R8.reuse, 0x7772, RZ ;  /* 0x0000777208197816 */ /* 0x040fe400000000ff */
[C---:B------:R-:W-:Y:S01]  /*6c00*/  LEA.HI.X.SX32 R13, R19.reuse, R0, 0x1, P4 ;  /* 0x00000000130d7211 */ /* 0x040fe200020f0eff */
[----:B------:R-:W-:Y:S01]  /*6c10*/  VIADD R19, R19, UR5 ;  /* 0x0000000513137c36 */ /* 0x000fe20008000000 */
[----:B------:R-:W-:Y:S01]  /*6c20*/  PRMT R27, R8, 0x7773, RZ ;  /* 0x00007773081b7816 */ /* 0x000fe200000000ff */
[----:B------:R0:W-:Y:S01]  /*6c30*/  @P3 STG.E.U8 desc[UR8][R6.64], R25 ;  /* 0x0000001906003986 */ /* 0x0001e2000c101108 */
[----:B------:R-:W-:Y:S01]  /*6c40*/  VIADD R15, R24, 0x1d ;  /* 0x0000001d180f7836 */ /* 0x000fe20000000000 */
[----:B------:R-:W-:Y:S01]  /*6c50*/  ISETP.LT.AND P3, PT, R14, UR15, !P0 ;  /* 0x0000000f0e007c0c */ /* 0x000fe2000c761270 */
[C---:B-1----:R-:W-:Y:S01]  /*6c60*/  VIADD R17, R19.reuse, UR5 ;  /* 0x0000000513117c36 */ /* 0x042fe20008000000 */
[----:B------:R1:W-:Y:S01]  /*6c70*/  @P2 STG.E.U8 desc[UR8][R12.64], R27 ;  /* 0x0000001b0c002986 */ /* 0x0003e2000c101108 */
[----:B------:R-:W-:-:S02]  /*6c80*/  IADD3 R14, P2, PT, R19, R2, RZ ;  /* 0x00000002130e7210 */ /* 0x000fc40007f5e0ff */
[----:B------:R-:W-:Y:S01]  /*6c90*/  ISETP.LT.AND P4, PT, R15, UR15, !P0 ;  /* 0x0000000f0f007c0c */ /* 0x000fe2000c781270 */
[----:B------:R-:W-:Y:S01]  /*6ca0*/  VIADD R16, R24, 0x1f ;  /* 0x0000001f18107836 */ /* 0x000fe20000000000 */
[----:B------:R-:W-:Y:S01]  /*6cb0*/  LEA.HI.X.SX32 R15, R19, R0, 0x1, P2 ;  /* 0x00000000130f7211 */ /* 0x000fe200010f0eff */
[----:B------:R-:W2:Y:S01]  /*6cc0*/  LDS.128 R4, [R3] ;  /* 0x0000000003047984 */ /* 0x000ea20000000c00 */
[C---:B------:R-:W-:Y:S01]  /*6cd0*/  IADD3 R8, P2, PT, R17.reuse, R2, RZ ;  /* 0x0000000211087210 */ /* 0x040fe20007f5e0ff */
[----:B------:R-:W-:Y:S01]  /*6ce0*/  VIADD R19, R17, UR5 ;  /* 0x0000000511137c36 */ /* 0x000fe20008000000 */
[C---:B0-----:R-:W-:Y:S02]  /*6cf0*/  PRMT R25, R9.reuse, 0x7772, RZ ;  /* 0x0000777209197816 */ /* 0x041fe400000000ff */
[----:B------:R-:W-:Y:S02]  /*6d00*/  PRMT R23, R9, 0x7773, RZ ;  /* 0x0000777309177816 */ /* 0x000fe400000000ff */
[----:B------:R-:W-:Y:S01]  /*6d10*/  LEA.HI.X.SX32 R9, R17, R0, 0x1, P2 ;  /* 0x0000000011097211 */ /* 0x000fe200010f0eff */
[----:B------:R0:W-:Y:S01]  /*6d20*/  @P6 STG.E.U8 desc[UR8][R14.64], R25 ;  /* 0x000000190e006986 */ /* 0x0001e2000c101108 */
[----:B------:R-:W-:Y:S01]  /*6d30*/  ISETP.LT.AND P2, PT, R16, UR15, !P0 ;  /* 0x0000000f10007c0c */ /* 0x000fe2000c741270 */
[----:B------:R-:W-:Y:S01]  /*6d40*/  VIADD R16, R24, 0x20 ;  /* 0x0000002018107836 */ /* 0x000fe20000000000 */
[C---:B-1----:R-:W-:Y:S01]  /*6d50*/  IADD3 R12, P6, PT, R19.reuse, R2, RZ ;  /* 0x00000002130c7210 */ /* 0x042fe20007fde0ff */
[C---:B------:R-:W-:Y:S01]  /*6d60*/  VIADD R21, R19.reuse, UR5 ;  /* 0x0000000513157c36 */ /* 0x040fe20008000000 */
[----:B------:R1:W-:Y:S02]  /*6d70*/  @P1 STG.E.U8 desc[UR8][R8.64], R23 ;  /* 0x0000001708001986 */ /* 0x0003e4000c101108 */
[----:B------:R-:W-:-:S02]  /*6d80*/  LEA.HI.X.SX32 R13, R19, R0, 0x1, P6 ;  /* 0x00000000130d7211 */ /* 0x000fc400030f0eff */
[----:B------:R-:W-:Y:S02]  /*6d90*/  ISETP.LT.AND P1, PT, R16, UR15, !P0 ;  /* 0x0000000f10007c0c */ /* 0x000fe4000c721270 */
[C---:B------:R-:W-:Y:S02]  /*6da0*/  IADD3 R16, P6, PT, R21.reuse, R2, RZ ;  /* 0x0000000215107210 */ /* 0x040fe40007fde0ff */
[C---:B------:R-:W-:Y:S02]  /*6db0*/  PRMT R19, R10.reuse, 0x7772, RZ ;  /* 0x000077720a137816 */ /* 0x040fe400000000ff */
[C---:B------:R-:W-:Y:S01]  /*6dc0*/  LEA.HI.X.SX32 R17, R21.reuse, R0, 0x1, P6 ;  /* 0x0000000015117211 */ /* 0x040fe200030f0eff */
[----:B------:R-:W-:Y:S01]  /*6dd0*/  VIADD R21, R21, UR5 ;  /* 0x0000000515157c36 */ /* 0x000fe20008000000 */
[----:B0-----:R-:W-:Y:S01]  /*6de0*/  PRMT R25, R10, 0x7773, RZ ;  /* 0x000077730a197816 */ /* 0x001fe200000000ff */
[----:B-1----:R-:W-:Y:S01]  /*6df0*/  VIADD R9, R24, 0x22 ;  /* 0x0000002218097836 */ /* 0x002fe20000000000 */
[----:B------:R0:W-:Y:S02]  /*6e00*/  @P5 STG.E.U8 desc[UR8][R12.64], R19 ;  /* 0x000000130c005986 */ /* 0x0001e4000c101108 */
[C---:B------:R-:W-:Y:S01]  /*6e10*/  IADD3 R8, P6, PT, R21.reuse, R2, RZ ;  /* 0x0000000215087210 */ /* 0x040fe20007fde0ff */
[----:B------:R-:W-:Y:S01]  /*6e20*/  VIADD R15, R21, UR5 ;  /* 0x00000005150f7c36 */ /* 0x000fe20008000000 */
[----:B------:R2:W-:Y:S01]  /*6e30*/  @P4 STG.E.U8 desc[UR8][R16.64], R25 ;  /* 0x0000001910004986 */ /* 0x0005e2000c101108 */
[----:B------:R-:W-:-:S02]  /*6e40*/  ISETP.LT.AND P4, PT, R9, UR15, !P0 ;  /* 0x0000000f09007c0c */ /* 0x000fc4000c781270 */
[----:B------:R-:W-:Y:S02]  /*6e50*/  LEA.HI.X.SX32 R9, R21, R0, 0x1, P6 ;  /* 0x0000000015097211 */ /* 0x000fe400030f0eff */
[----:B------:R-:W-:Y:S02]  /*6e60*/  PRMT R21, R11, 0x7772, RZ ;  /* 0x000077720b157816 */ /* 0x000fe400000000ff */
[C---:B------:R-:W-:Y:S01]  /*6e70*/  IADD3 R10, P6, PT, R15.reuse, R2, RZ ;  /* 0x000000020f0a7210 */ /* 0x040fe20007fde0ff */
[----:B0-----:R-:W-:Y:S02]  /*6e80*/  VIADD R12, R24, 0x23 ;  /* 0x00000023180c7836 */ /* 0x001fe40000000000 */
[----:B------:R-:W-:Y:S01]  /*6e90*/  VIADD R19, R15, UR5 ;  /* 0x000000050f137c36 */ /* 0x000fe20008000000 */
[----:B------:R-:W-:Y:S01]  /*6ea0*/  PRMT R23, R11, 0x7773, RZ ;  /* 0x000077730b177816 */ /* 0x000fe200000000ff */
[----:B------:R0:W-:Y:S01]  /*6eb0*/  @P3 STG.E.U8 desc[UR8][R8.64], R21 ;  /* 0x0000001508003986 */ /* 0x0001e2000c101108 */
[----:B------:R-:W-:-:S02]  /*6ec0*/  LEA.HI.X.SX32 R11, R15, R0, 0x1, P6 ;  /* 0x000000000f0b7211 */ /* 0x000fc400030f0eff */
[----:B------:R-:W-:Y:S02]  /*6ed0*/  ISETP.LT.AND P3, PT, R12, UR15, !P0 ;  /* 0x0000000f0c007c0c */ /* 0x000fe4000c761270 */
[C---:B------:R-:W-:Y:S01]  /*6ee0*/  IADD3 R12, P6, PT, R19.reuse, R2, RZ ;  /* 0x00000002130c7210 */ /* 0x040fe20007fde0ff */
[C---:B------:R-:W-:Y:S02]  /*6ef0*/  VIADD R14, R24.reuse, 0x24 ;  /* 0x00000024180e7836 */ /* 0x040fe40000000000 */
[----:B------:R-:W-:Y:S01]  /*6f00*/  VIADD R18, R24, 0x21 ;  /* 0x0000002118127836 */ /* 0x000fe20000000000 */
[C---:B------:R-:W-:Y:S01]  /*6f10*/  LEA.HI.X.SX32 R13, R19.reuse, R0, 0x1, P6 ;  /* 0x00000000130d7211 */ /* 0x040fe200030f0eff */
[----:B------:R-:W-:Y:S01]  /*6f20*/  VIADD R19, R19, UR5 ;  /* 0x0000000513137c36 */ /* 0x000fe20008000000 */
[----:B--2---:R-:W-:Y:S01]  /*6f30*/  PRMT R25, R4, 0x7770, RZ ;  /* 0x0000777004197816 */ /* 0x004fe200000000ff */
[----:B------:R1:W-:Y:S01]  /*6f40*/  @P2 STG.E.U8 desc[UR8][R10.64], R23 ;  /* 0x000000170a002986 */ /* 0x0003e2000c101108 */
[----:B------:R-:W-:Y:S01]  /*6f50*/  VIADD R15, R24, 0x25 ;  /* 0x00000025180f7836 */ /* 0x000fe20000000000 */
[----:B------:R-:W-:Y:S01]  /*6f60*/  ISETP.LT.AND P2, PT, R14, UR15, !P0 ;  /* 0x0000000f0e007c0c */ /* 0x000fe2000c741270 */
[----:B0-----:R-:W-:Y:S01]  /*6f70*/  VIADD R9, R19, UR5 ;  /* 0x0000000513097c36 */ /* 0x001fe20008000000 */
[----:B------:R-:W-:-:S02]  /*6f80*/  ISETP.LT.AND P5, PT, R18, UR15, !P0 ;  /* 0x0000000f12007c0c */ /* 0x000fc4000c7a1270 */
[----:B------:R-:W-:Y:S01]  /*6f90*/  IADD3 R14, P6, PT, R19, R2, RZ ;  /* 0x00000002130e7210 */ /* 0x000fe20007fde0ff */
[----:B------:R0:W-:Y:S01]  /*6fa0*/  @P1 STG.E.U8 desc[UR8][R12.64], R25 ;  /* 0x000000190c001986 */ /* 0x0001e2000c101108 */
[----:B------:R-:W-:Y:S02]  /*6fb0*/  ISETP.LT.AND P1, PT, R15, UR15, !P0 ;  /* 0x0000000f0f007c0c */ /* 0x000fe4000c721270 */
[----:B------:R-:W-:Y:S02]  /*6fc0*/  LEA.HI.X.SX32 R15, R19, R0, 0x1, P6 ;  /* 0x00000000130f7211 */ /* 0x000fe400030f0eff */
[C---:B------:R-:W-:Y:S01]  /*6fd0*/  IADD3 R16, P6, PT, R9.reuse, R2, RZ ;  /* 0x0000000209107210 */ /* 0x040fe20007fde0ff */
[C---:B-1----:R-:W-:Y:S01]  /*6fe0*/  VIADD R11, R9.reuse, UR5 ;  /* 0x00000005090b7c36 */ /* 0x042fe20008000000 */
[----:B------:R-:W-:Y:S01]  /*6ff0*/  PRMT R21, R4, 0x7771, RZ ;  /* 0x0000777104157816 */ /* 0x000fe200000000ff */
[----:B------:R-:W-:Y:S01]  /*7000*/  VIADD R8, R24, 0x26 ;  /* 0x0000002618087836 */ /* 0x000fe20000000000 */
[----:B------:R-:W-:-:S02]  /*7010*/  LEA.HI.X.SX32 R17, R9, R0, 0x1, P6 ;  /* 0x0000000009117211 */ /* 0x000fc400030f0eff */
[----:B0-----:R-:W-:Y:S01]  /*7020*/  IADD3 R12, P6, PT, R11, R2, RZ ;  /* 0x000000020b0c7210 */ /* 0x001fe20007fde0ff */
[----:B------:R0:W-:Y:S01]  /*7030*/  @P5 STG.E.U8 desc[UR8][R14.64], R21 ;  /* 0x000000150e005986 */ /* 0x0001e2000c101108 */
[----:B------:R-:W-:Y:S01]  /*7040*/  PRMT R23, R5, 0x7770, RZ ;  /* 0x0000777005177816 */ /* 0x000fe200000000ff */
[----:B------:R-:W-:Y:S01]  /*7050*/  VIADD R18, R24, 0x27 ;  /* 0x0000002718127836 */ /* 0x000fe20000000000 */
[----:B------:R-:W-:Y:S01]  /*7060*/  ISETP.LT.AND P5, PT, R8, UR15, !P0 ;  /* 0x0000000f08007c0c */ /* 0x000fe2000c7a1270 */
[C---:B------:R-:W-:Y:S01]  /*7070*/  VIADD R19, R11.reuse, UR5 ;  /* 0x000000050b137c36 */ /* 0x040fe20008000000 */
[----:B------:R-:W-:Y:S02]  /*7080*/  LEA.HI.X.SX32 R13, R11, R0, 0x1, P6 ;  /* 0x000000000b0d7211 */ /* 0x000fe400030f0eff */
[----:B------:R-:W1:Y:S01]  /*7090*/  LDS.128 R8, [R3+0x2000] ;  /* 0x0020000003087984 */ /* 0x000e620000000c00 */
[----:B------:R-:W-:-:S03]  /*70a0*/  PRMT R25, R5, 0x7771, RZ ;  /* 0x0000777105197816 */ /* 0x000fc600000000ff */
[----:B------:R2:W-:Y:S01]  /*70b0*/  @P4 STG.E.U8 desc[UR8][R16.64], R23 ;  /* 0x0000001710004986 */ /* 0x0005e2000c101108 */
[----:B------:R-:W-:Y:S01]  /*70c0*/  ISETP.LT.AND P4, PT, R18, UR15, !P0 ;  /* 0x0000000f12007c0c */ /* 0x000fe2000c781270 */
[----:B0-----:R-:W-:Y:S01]  /*70d0*/  VIADD R14, R24, 0x28 ;  /* 0x00000028180e7836 */ /* 0x001fe20000000000 */
[C---:B------:R-:W-:Y:S01]  /*70e0*/  IADD3 R18, P6, PT, R19.reuse, R2, RZ ;  /* 0x0000000213127210 */ /* 0x040fe20007fde0ff */
[C---:B------:R-:W-:Y:S01]  /*70f0*/  VIADD R21, R19.reuse, UR5 ;  /* 0x0000000513157c36 */ /* 0x040fe20008000000 */
[----:B------:R0:W-:Y:S02]  /*7100*/  @P3 STG.E.U8 desc[UR8][R12.64], R25 ;  /* 0x000000190c003986 */ /* 0x0001e4000c101108 */
[----:B------:R-:W-:Y:S02]  /*7110*/  LEA.HI.X.SX32 R19, R19, R0, 0x1, P6 ;  /* 0x0000000013137211 */ /* 0x000fe400030f0eff */
[----:B------:R-:W-:Y:S02]  /*7120*/  ISETP.LT.AND P3, PT, R14, UR15, !P0 ;  /* 0x0000000f0e007c0c */ /* 0x000fe4000c761270 */
[----:B------:R-:W-:-:S04]  /*7130*/  IADD3 R14, P6, PT, R21, R2, RZ ;  /* 0x00000002150e7210 */ /* 0x000fc80007fde0ff */
[C---:B------:R-:W-:Y:S01]  /*7140*/  LEA.HI.X.SX32 R15, R21.reuse, R0, 0x1, P6 ;  /* 0x00000000150f7211 */ /* 0x040fe200030f0eff */
[----:B------:R-:W-:Y:S01]  /*7150*/  VIADD R21, R21, UR5 ;  /* 0x0000000515157c36 */ /* 0x000fe20008000000 */
[----:B--2---:R-:W-:Y:S01]  /*7160*/  PRMT R23, R6, 0x7770, RZ ;  /* 0x0000777006177816 */ /* 0x004fe200000000ff */
[----:B------:R-:W-:Y:S02]  /*7170*/  VIADD R16, R24, 0x29 ;  /* 0x0000002918107836 */ /* 0x000fe40000000000 */
[C---:B------:R-:W-:Y:S01]  /*7180*/  VIADD R17, R21.reuse, UR5 ;  /* 0x0000000515117c36 */ /* 0x040fe20008000000 */
[----:B0-----:R-:W-:Y:S01]  /*7190*/  IADD3 R12, P6, PT, R21, R2, RZ ;  /* 0x00000002150c7210 */ /* 0x001fe20007fde0ff */
[----:B------:R0:W-:Y:S01]  /*71a0*/  @P2 STG.E.U8 desc[UR8][R18.64], R23 ;  /* 0x0000001712002986 */ /* 0x0001e2000c101108 */
[----:B------:R-:W-:Y:S01]  /*71b0*/  PRMT R27, R6, 0x7771, RZ ;  /* 0x00007771061b7816 */ /* 0x000fe200000000ff */
[----:B------:R-:W-:Y:S01]  /*71c0*/  VIADD R3, R24, 0x2a ;  /* 0x0000002a18037836 */ /* 0x000fe20000000000 */
[----:B------:R-:W-:-:S02]  /*71d0*/  ISETP.LT.AND P2, PT, R16, UR15, !P0 ;  /* 0x0000000f10007c0c */ /* 0x000fc4000c741270 */
[----:B------:R-:W-:Y:S02]  /*71e0*/  LEA.HI.X.SX32 R13, R21, R0, 0x1, P6 ;  /* 0x00000000150d7211 */ /* 0x000fe400030f0eff */
[----:B------:R-:W-:Y:S01]  /*71f0*/  IADD3 R16, P6, PT, R17, R2, RZ ;  /* 0x0000000211107210 */ /* 0x000fe20007fde0ff */
[----:B------:R2:W-:Y:S01]  /*7200*/  @P1 STG.E.U8 desc[UR8][R14.64], R27 ;  /* 0x0000001b0e001986 */ /* 0x0005e2000c101108 */
[----:B------:R-:W-:Y:S01]  /*7210*/  ISETP.LT.AND P1, PT, R3, UR15, !P0 ;  /* 0x0000000f03007c0c */ /* 0x000fe2000c721270 */
[----:B0-----:R-:W-:Y:S01]  /*7220*/  VIADD R19, R17, UR5 ;  /* 0x0000000511137c36 */ /* 0x001fe20008000000 */
[----:B------:R-:W-:Y:S01]  /*7230*/  PRMT R25, R7, 0x7770, RZ ;  /* 0x0000777007197816 */ /* 0x000fe200000000ff */
[----:B------:R-:W-:Y:S01]  /*7240*/  VIADD R3, R24, 0x2b ;  /* 0x0000002b18037836 */ /* 0x000fe20000000000 */
[----:B------:R-:W-:Y:S01]  /*7250*/  LEA.HI.X.SX32 R17, R17, R0, 0x1, P6 ;  /* 0x0000000011117211 */ /* 0x000fe200030f0eff */
[C---:B------:R-:W-:Y:S01]  /*7260*/  VIADD R21, R19.reuse, UR5 ;  /* 0x0000000513157c36 */ /* 0x040fe20008000000 */
[----:B--2---:R-:W-:Y:S01]  /*7270*/  IADD3 R14, P6, PT, R19, R2, RZ ;  /* 0x00000002130e7210 */ /* 0x004fe20007fde0ff */
[----:B------:R0:W-:Y:S01]  /*7280*/  @P5 STG.E.U8 desc[UR8][R12.64], R25 ;  /* 0x000000190c005986 */ /* 0x0001e2000c101108 */
[----:B------:R-:W-:-:S02]  /*7290*/  PRMT R23, R7, 0x7771, RZ ;  /* 0x0000777107177816 */ /* 0x000fc400000000ff */
[----:B------:R-:W-:Y:S01]  /*72a0*/  ISETP.LT.AND P5, PT, R3, UR15, !P0 ;  /* 0x0000000f03007c0c */ /* 0x000fe2000c7a1270 */
[----:B------:R-:W-:Y:S01]  /*72b0*/  VIADD R3, R24, 0x2c ;  /* 0x0000002c18037836 */ /* 0x000fe20000000000 */
[----:B------:R-:W-:Y:S02]  /*72c0*/  LEA.HI.X.SX32 R15, R19, R0, 0x1, P6 ;  /* 0x00000000130f7211 */ /* 0x000fe400030f0eff */
[C---:B------:R-:W-:Y:S01]  /*72d0*/  IADD3 R18, P6, PT, R21.reuse, R2, RZ ;  /* 0x0000000215127210 */ /* 0x040fe20007fde0ff */
[----:B------:R2:W-:Y:S01]  /*72e0*/  @P4 STG.E.U8 desc[UR8][R16.64], R23 ;  /* 0x0000001710004986 */ /* 0x0005e2000c101108 */
[----:B-1----:R-:W-:Y:S02]  /*72f0*/  PRMT R27, R8, 0x7770, RZ ;  /* 0x00007770081b7816 */ /* 0x002fe400000000ff */
[C---:B------:R-:W-:Y:S01]  /*7300*/  LEA.HI.X.SX32 R19, R21.reuse, R0, 0x1, P6 ;  /* 0x0000000015137211 */ /* 0x040fe200030f0eff */
[----:B------:R-:W-:Y:S01]  /*7310*/  VIADD R21, R21, UR5 ;  /* 0x0000000515157c36 */ /* 0x000fe20008000000 */
[----:B------:R-:W-:Y:S01]  /*7320*/  ISETP.LT.AND P4, PT, R3, UR15, !P0 ;  /* 0x0000000f03007c0c */ /* 0x000fe2000c781270 */
[----:B------:R-:W-:Y:S01]  /*7330*/  VIADD R3, R24, 0x2d ;  /* 0x0000002d18037836 */ /* 0x000fe20000000000 */
[----:B------:R1:W-:Y:S01]  /*7340*/  @P3 STG.E.U8 desc[UR8][R14.64], R27 ;  /* 0x0000001b0e003986 */ /* 0x0003e2000c101108 */
[----:B0-----:R-:W-:-:S02]  /*7350*/  PRMT R25, R8, 0x7771, RZ ;  /* 0x0000777108197816 */ /* 0x001fc400000000ff */
[C---:B------:R-:W-:Y:S01]  /*7360*/  IADD3 R12, P6, PT, R21.reuse, R2, RZ ;  /* 0x00000002150c7210 */ /* 0x040fe20007fde0ff */
[----:B--2---:R-:W-:Y:S01]  /*7370*/  VIADD R17, R21, UR5 ;  /* 0x0000000515117c36 */ /* 0x004fe20008000000 */
[----:B------:R-:W-:Y:S01]  /*7380*/  ISETP.LT.AND P3, PT, R3, UR15, !P0 ;  /* 0x0000000f03007c0c */ /* 0x000fe2000c761270 */
[C---:B------:R-:W-:Y:S01]  /*7390*/  VIADD R3, R24.reuse, 0x2e ;  /* 0x0000002e18037836 */ /* 0x040fe20000000000 */
[----:B------:R-:W-:Y:S01]  /*73a0*/  LEA.HI.X.SX32 R13, R21, R0, 0x1, P6 ;  /* 0x00000000150d7211 */ /* 0x000fe200030f0eff */
[C---:B------:R-:W-:Y:S01]  /*73b0*/  VIADD R21, R17.reuse, UR5 ;  /* 0x0000000511157c36 */ /* 0x040fe20008000000 */
[----:B------:R0:W-:Y:S01]  /*73c0*/  @P2 STG.E.U8 desc[UR8][R18.64], R25 ;  /* 0x0000001912002986 */ /* 0x0001e2000c101108 */
[----:B-1----:R-:W-:Y:S02]  /*73d0*/  IADD3 R14, P6, PT, R17, R2, RZ ;  /* 0x00000002110e7210 */ /* 0x002fe40007fde0ff */
[----:B------:R-:W-:Y:S01]  /*73e0*/  ISETP.LT.AND P2, PT, R3, UR15, !P0 ;  /* 0x0000000f03007c0c */ /* 0x000fe2000c741270 */
[----:B------:R-:W-:Y:S01]  /*73f0*/  VIADD R3, R24, 0x2f ;  /* 0x0000002f18037836 */ /* 0x000fe20000000000 */
[----:B------:R-:W-:Y:S01]  /*7400*/  PRMT R29, R9, 0x7770, RZ ;  /* 0x00007770091d7816 */ /* 0x000fe200000000ff */
[----:B------:R-:W-:Y:S01]  /*7410*/  VIADD R23, R21, UR5 ;  /* 0x0000000515177c36 */ /* 0x000fe20008000000 */
[----:B------:R-:W-:-:S02]  /*7420*/  LEA.HI.X.SX32 R15, R17, R0, 0x1, P6 ;  /* 0x00000000110f7211 */ /* 0x000fc400030f0eff */
[----:B------:R-:W-:Y:S01]  /*7430*/  IADD3 R16, P6, PT, R21, R2, RZ ;  /* 0x0000000215107210 */ /* 0x000fe20007fde0ff */
[----:B------:R1:W-:Y:S01]  /*7440*/  @P1 STG.E.U8 desc[UR8][R12.64], R29 ;  /* 0x0000001d0c001986 */ /* 0x0003e2000c101108 */
[----:B------:R-:W-:Y:S02]  /*7450*/  PRMT R27, R9, 0x7771, RZ ;  /* 0x00007771091b7816 */ /* 0x000fe400000000ff */
[----:B------:R-:W-:Y:S01]  /*7460*/  ISETP.LT.AND P1, PT, R3, UR15, !P0 ;  /* 0x0000000f03007c0c */ /* 0x000fe2000c721270 */
[----:B------:R-:W-:Y:S01]  /*7470*/  VIADD R3, R24, 0x30 ;  /* 0x0000003018037836 */ /* 0x000fe20000000000 */
[----:B------:R-:W-:Y:S02]  /*7480*/  LEA.HI.X.SX32 R17, R21, R0, 0x1, P6 ;  /* 0x0000000015117211 */ /* 0x000fe400030f0eff */
[----:B0-----:R-:W-:Y:S01]  /*7490*/  IADD3 R18, P6, PT, R23, R2, RZ ;  /* 0x0000000217127210 */ /* 0x001fe20007fde0ff */
[----:B------:R0:W-:Y:S01]  /*74a0*/  @P5 STG.E.U8 desc[UR8][R14.64], R27 ;  /* 0x0000001b0e005986 */ /* 0x0001e2000c101108 */
[----:B------:R-:W-:-:S02]  /*74b0*/  PRMT R25, R10, 0x7770, RZ ;  /* 0x000077700a197816 */ /* 0x000fc400000000ff */
[----:B------:R-:W-:Y:S01]  /*74c0*/  ISETP.LT.AND P5, PT, R3, UR15, !P0 ;  /* 0x0000000f03007c0c */ /* 0x000fe2000c7a1270 */
[----:B------:R-:W-:Y:S01]  /*74d0*/  VIADD R3, R24, 0x31 ;  /* 0x0000003118037836 */ /* 0x000fe20000000000 */
[C---:B------:R-:W-:Y:S01]  /*74e0*/  LEA.HI.X.SX32 R19, R23.reuse, R0, 0x1, P6 ;  /* 0x0000000017137211 */ /* 0x040fe200030f0eff */
[----:B------:R-:W-:Y:S01]  /*74f0*/  VIADD R23, R23, UR5 ;  /* 0x0000000517177c36 */ /* 0x000fe20008000000 */
[----:B------:R2:W-:Y:S01]  /*7500*/  @P4 STG.E.U8 desc[UR8][R16.64], R25 ;  /* 0x0000001910004986 */ /* 0x0005e2000c101108 */
[----:B------:R-:W-:Y:S02]  /*7510*/  PRMT R21, R10, 0x7771, RZ ;  /* 0x000077710a157816 */ /* 0x000fe400000000ff */
[----:B------:R-:W-:Y:S01]  /*7520*/  ISETP.LT.AND P4, PT, R3, UR15, !P0 ;  /* 0x0000000f03007c0c */ /* 0x000fe2000c781270 */
[----:B------:R-:W-:Y:S01]  /*7530*/  VIADD R3, R24, 0x32 ;  /* 0x0000003218037836 */ /* 0x000fe20000000000 */
[C---:B-1----:R-:W-:Y:S01]  /*7540*/  IADD3 R12, P6, PT, R23.reuse, R2, RZ ;  /* 0x00000002170c7210 */ /* 0x042fe20007fde0ff */
[C---:B0-----:R-:W-:Y:S01]  /*7550*/  VIADD R15, R23.reuse, UR5 ;  /* 0x00000005170f7c36 */ /* 0x041fe20008000000 */
[----:B------:R0:W-:Y:S02]  /*7560*/  @P3 STG.E.U8 desc[UR8][R18.64], R21 ;  /* 0x0000001512003986 */ /* 0x0001e4000c101108 */
[----:B------:R-:W-:-:S02]  /*7570*/  LEA.HI.X.SX32 R13, R23, R0, 0x1, P6 ;  /* 0x00000000170d7211 */ /* 0x000fc400030f0eff */
[C---:B------:R-:W-:Y:S01]  /*7580*/  IADD3 R14, P6, PT, R15.reuse, R2, RZ ;  /* 0x000000020f0e7210 */ /* 0x040fe20007fde0ff */
[----:B--2---:R-:W-:Y:S01]  /*7590*/  VIADD R17, R15, UR5 ;  /* 0x000000050f117c36 */ /* 0x004fe20008000000 */
[----:B------:R-:W-:Y:S01]  /*75a0*/  ISETP.LT.AND P3, PT, R3, UR15, !P0 ;  /* 0x0000000f03007c0c */ /* 0x000fe2000c761270 */
[----:B------:R-:W-:Y:S01]  /*75b0*/  VIADD R3, R24, 0x33 ;  /* 0x0000003318037836 */ /* 0x000fe20000000000 */
[----:B------:R-:W-:Y:S02]  /*75c0*/  PRMT R23, R11, 0x7770, RZ ;  /* 0x000077700b177816 */ /* 0x000fe400000000ff */
[----:B------:R-:W-:Y:S02]  /*75d0*/  LEA.HI.X.SX32 R15, R15, R0, 0x1, P6 ;  /* 0x000000000f0f7211 */ /* 0x000fe400030f0eff */
[C---:B------:R-:W-:Y:S01]  /*75e0*/  IADD3 R16, P6, PT, R17.reuse, R2, RZ ;  /* 0x0000000211107210 */ /* 0x040fe20007fde0ff */
[----:B0-----:R-:W-:Y:S01]  /*75f0*/  VIADD R21, R17, UR5 ;  /* 0x0000000511157c36 */ /* 0x001fe20008000000 */
[----:B------:R0:W-:Y:S01]  /*7600*/  @P2 STG.E.U8 desc[UR8][R12.64], R23 ;  /* 0x000000170c002986 */ /* 0x0001e2000c101108 */
[----:B------:R-:W-:-:S02]  /*7610*/  PRMT R27, R11, 0x7771, RZ ;  /* 0x000077710b1b7816 */ /* 0x000fc400000000ff */
[----:B------:R-:W-:Y:S01]  /*7620*/  ISETP.LT.AND P2, PT, R3, UR15, !P0 ;  /* 0x0000000f03007c0c */ /* 0x000fe2000c741270 */
[----:B------:R-:W-:Y:S01]  /*7630*/  VIADD R3, R24, 0x34 ;  /* 0x0000003418037836 */ /* 0x000fe20000000000 */
[----:B------:R-:W-:Y:S02]  /*7640*/  LEA.HI.X.SX32 R17, R17, R0, 0x1, P6 ;  /* 0x0000000011117211 */ /* 0x000fe400030f0eff */
[----:B------:R-:W-:Y:S01]  /*7650*/  IADD3 R18, P6, PT, R21, R2, RZ ;  /* 0x0000000215127210 */ /* 0x000fe20007fde0ff */
[----:B------:R1:W-:Y:S01]  /*7660*/  @P1 STG.E.U8 desc[UR8][R14.64], R27 ;  /* 0x0000001b0e001986 */ /* 0x0003e2000c101108 */
[----:B------:R-:W-:Y:S02]  /*7670*/  PRMT R25, R4, 0x7772, RZ ;  /* 0x0000777204197816 */ /* 0x000fe400000000ff */
[----:B------:R-:W-:Y:S01]  /*7680*/  ISETP.LT.AND P1, PT, R3, UR15, !P0 ;  /* 0x0000000f03007c0c */ /* 0x000fe2000c721270 */
[----:B------:R-:W-:Y:S01]  /*7690*/  VIADD R3, R24, 0x35 ;  /* 0x0000003518037836 */ /* 0x000fe20000000000 */
[C---:B------:R-:W-:Y:S01]  /*76a0*/  LEA.HI.X.SX32 R19, R21.reuse, R0, 0x1, P6 ;  /* 0x0000000015137211 */ /* 0x040fe200030f0eff */
[----:B------:R-:W-:Y:S01]  /*76b0*/  VIADD R21, R21, UR5 ;  /* 0x0000000515157c36 */ /* 0x000fe20008000000 */
[----:B------:R2:W-:Y:S01]  /*76c0*/  @P5 STG.E.U8 desc[UR8][R16.64], R25 ;  /* 0x0000001910005986 */ /* 0x0005e2000c101108 */
[----:B0-----:R-:W-:-:S02]  /*76d0*/  PRMT R23, R4, 0x7773, RZ ;  /* 0x0000777304177816 */ /* 0x001fc400000000ff */
[----:B------:R-:W-:Y:S01]  /*76e0*/  ISETP.LT.AND P5, PT, R3, UR15, !P0 ;  /* 0x0000000f03007c0c */ /* 0x000fe2000c7a1270 */
[C---:B------:R-:W-:Y:S01]  /*76f0*/  VIADD R3, R24.reuse, 0x36 ;  /* 0x0000003618037836 */ /* 0x040fe20000000000 */
[C---:B------:R-:W-:Y:S01]  /*7700*/  IADD3 R12, P6, PT, R21.reuse, R2, RZ ;  /* 0x00000002150c7210 */ /* 0x040fe20007fde0ff */
[C---:B-1----:R-:W-:Y:S01]  /*7710*/  VIADD R15, R21.reuse, UR5 ;  /* 0x00000005150f7c36 */ /* 0x042fe20008000000 */
[----:B------:R0:W-:Y:S02]  /*7720*/  @P4 STG.E.U8 desc[UR8][R18.64], R23 ;  /* 0x0000001712004986 */ /* 0x0001e4000c101108 */
[----:B------:R-:W-:Y:S02]  /*7730*/  LEA.HI.X.SX32 R13, R21, R0, 0x1, P6 ;  /* 0x00000000150d7211 */ /* 0x000fe400030f0eff */
[----:B------:R-:W-:Y:S01]  /*7740*/  ISETP.LT.AND P4, PT, R3, UR15, !P0 ;  /* 0x0000000f03007c0c */ /* 0x000fe2000c781270 */
[C---:B--2---:R-:W-:Y:S01]  /*7750*/  VIADD R17, R15.reuse, UR5 ;  /* 0x000000050f117c36 */ /* 0x044fe20008000000 */
[----:B------:R-:W-:Y:S01]  /*7760*/  IADD3 R4, P6, PT, R15, R2, RZ ;  /* 0x000000020f047210 */ /* 0x000fe20007fde0ff */
[----:B------:R-:W-:Y:S01]  /*7770*/  VIADD R3, R24, 0x37 ;  /* 0x0000003718037836 */ /* 0x000fe20000000000 */
[----:B------:R-:W-:-:S02]  /*7780*/  PRMT R25, R5, 0x7772, RZ ;  /* 0x0000777205197816 */ /* 0x000fc400000000ff */
[----:B------:R-:W-:Y:S02]  /*7790*/  PRMT R21, R5, 0x7773, RZ ;  /* 0x0000777305157816 */ /* 0x000fe400000000ff */
[----:B------:R-:W-:Y:S01]  /*77a0*/  LEA.HI.X.SX32 R5, R15, R0, 0x1, P6 ;  /* 0x000000000f057211 */ /* 0x000fe200030f0eff */
[----:B------:R1:W-:Y:S01]  /*77b0*/  @P3 STG.E.U8 desc[UR8][R12.64], R25 ;  /* 0x000000190c003986 */ /* 0x0003e2000c101108 */
[C---:B------:R-:W-:Y:S01]  /*77c0*/  IADD3 R14, P6, PT, R17.reuse, R2, RZ ;  /* 0x00000002110e7210 */ /* 0x040fe20007fde0ff */
[----:B0-----:R-:W-:Y:S01]  /*77d0*/  VIADD R19, R17, UR5 ;  /* 0x0000000511137c36 */ /* 0x001fe20008000000 */
[----:B------:R-:W-:Y:S01]  /*77e0*/  ISETP.LT.AND P3, PT, R3, UR15, !P0 ;  /* 0x0000000f03007c0c */ /* 0x000fe2000c761270 */
[----:B------:R-:W-:Y:S01]  /*77f0*/  VIADD R3, R24, 0x38 ;  /* 0x0000003818037836 */ /* 0x000fe20000000000 */
[----:B------:R-:W-:Y:S01]  /*7800*/  LEA.HI.X.SX32 R15, R17, R0, 0x1, P6 ;  /* 0x00000000110f7211 */ /* 0x000fe200030f0eff */
[----:B------:R0:W-:Y:S01]  /*7810*/  @P2 STG.E.U8 desc[UR8][R4.64], R21 ;  /* 0x0000001504002986 */ /* 0x0001e2000c101108 */
[----:B------:R-:W-:-:S02]  /*7820*/  IADD3 R16, P6, PT, R19, R2, RZ ;  /* 0x0000000213107210 */ /* 0x000fc40007fde0ff */
[----:B------:R-:W-:Y:S02]  /*7830*/  PRMT R23, R6, 0x7772, RZ ;  /* 0x0000777206177816 */ /* 0x000fe400000000ff */
[----:B------:R-:W-:Y:S01]  /*7840*/  ISETP.LT.AND P2, PT, R3, UR15, !P0 ;  /* 0x0000000f03007c0c */ /* 0x000fe2000c741270 */
[----:B------:R-:W-:Y:S01]  /*7850*/  VIADD R3, R24, 0x39 ;  /* 0x0000003918037836 */ /* 0x000fe20000000000 */
[C---:B------:R-:W-:Y:S01]  /*7860*/  LEA.HI.X.SX32 R17, R19.reuse, R0, 0x1, P6 ;  /* 0x0000000013117211 */ /* 0x040fe200030f0eff */
[----:B------:R-:W-:Y:S01]  /*7870*/  VIADD R19, R19, UR5 ;  /* 0x0000000513137c36 */ /* 0x000fe20008000000 */
[----:B------:R2:W-:Y:S01]  /*7880*/  @P1 STG.E.U8 desc[UR8][R14.64], R23 ;  /* 0x000000170e001986 */ /* 0x0005e2000c101108 */
[----:B-1----:R-:W-:Y:S02]  /*7890*/  PRMT R25, R6, 0x7773, RZ ;  /* 0x0000777306197816 */ /* 0x002fe400000000ff */
[----:B------:R-:W-:Y:S01]  /*78a0*/  ISETP.LT.AND P1, PT, R3, UR15, !P0 ;  /* 0x0000000f03007c0c */ /* 0x000fe2000c721270 */
[C---:B------:R-:W-:Y:S01]  /*78b0*/  VIADD R3, R24.reuse, 0x3a ;  /* 0x0000003a18037836 */ /* 0x040fe20000000000 */
[C---:B0-----:R-:W-:Y:S01]  /*78c0*/  IADD3 R4, P6, PT, R19.reuse, R2, RZ ;  /* 0x0000000213047210 */ /* 0x041fe20007fde0ff */
[----:B------:R-:W-:Y:S01]  /*78d0*/  VIADD R13, R19, UR5 ;  /* 0x00000005130d7c36 */ /* 0x000fe20008000000 */
[----:B------:R0:W-:Y:S02]  /*78e0*/  @P5 STG.E.U8 desc[UR8][R16.64], R25 ;  /* 0x0000001910005986 */ /* 0x0001e4000c101108 */
[----:B------:R-:W-:Y:S01]  /*78f0*/  ISETP.LT.AND P5, PT, R3, UR15, !P0 ;  /* 0x0000000f03007c0c */ /* 0x000fe2000c7a1270 */
[----:B------:R-:W-:Y:S01]  /*7900*/  VIADD R3, R24, 0x3b ;  /* 0x0000003b18037836 */ /* 0x000fe20000000000 */
[----:B------:R-:W-:-:S02]  /*7910*/  LEA.HI.X.SX32 R5, R19, R0, 0x1, P6 ;  /* 0x0000000013057211 */ /* 0x000fc400030f0eff */
[----:B--2---:R-:W-:Y:S01]  /*7920*/  PRMT R23, R7, 0x7772, RZ ;  /* 0x0000777207177816 */ /* 0x004fe200000000ff */
[C---:B------:R-:W-:Y:S01]  /*7930*/  VIADD R15, R13.reuse, UR5 ;  /* 0x000000050d0f7c36 */ /* 0x040fe20008000000 */
[----:B------:R-:W-:Y:S02]  /*7940*/  IADD3 R6, P6, PT, R13, R2, RZ ;  /* 0x000000020d067210 */ /* 0x000fe40007fde0ff */
[----:B------:R-:W-:Y:S01]  /*7950*/  PRMT R21, R7, 0x7773, RZ ;  /* 0x0000777307157816 */ /* 0x000fe200000000ff */
[----:B------:R-:W-:Y:S01]  /*7960*/  @P4 STG.E.U8 desc[UR8][R4.64], R23 ;  /* 0x0000001704004986 */ /* 0x000fe2000c101108 */
[----:B------:R-:W-:Y:S01]  /*7970*/  LEA.HI.X.SX32 R7, R13, R0, 0x1, P6 ;  /* 0x000000000d077211 */ /* 0x000fe200030f0eff */
[----:B0-----:R-:W-:Y:S01]  /*7980*/  VIADD R17, R15, UR5 ;  /* 0x000000050f117c36 */ /* 0x001fe20008000000 */
[----:B------:R-:W-:Y:S01]  /*7990*/  ISETP.LT.AND P4, PT, R3, UR15, !P0 ;  /* 0x0000000f03007c0c */ /* 0x000fe2000c781270 */
[----:B------:R-:W-:Y:S01]  /*79a0*/  VIADD R3, R24, 0x3c ;  /* 0x0000003c18037836 */ /* 0x000fe20000000000 */
[----:B------:R-:W-:Y:S01]  /*79b0*/  IADD3 R12, P6, PT, R15, R2, RZ ;  /* 0x000000020f0c7210 */ /* 0x000fe20007fde0ff */
[----:B------:R0:W-:Y:S01]  /*79c0*/  @P3 STG.E.U8 desc[UR8][R6.64], R21 ;  /* 0x0000001506003986 */ /* 0x0001e2000c101108 */
[----:B------:R-:W-:Y:S01]  /*79d0*/  VIADD R19, R17, UR5 ;  /* 0x0000000511137c36 */ /* 0x000fe20008000000 */
[----:B------:R-:W-:-:S02]  /*79e0*/  PRMT R25, R8, 0x7772, RZ ;  /* 0x0000777208197816 */ /* 0x000fc400000000ff */
[----:B------:R-:W-:Y:S02]  /*79f0*/  LEA.HI.X.SX32 R13, R15, R0, 0x1, P6 ;  /* 0x000000000f0d7211 */ /* 0x000fe400030f0eff */
[----:B------:R-:W-:Y:S01]  /*7a00*/  ISETP.LT.AND P3, PT, R3, UR15, !P0 ;  /* 0x0000000f03007c0c */ /* 0x000fe2000c761270 */
[----:B------:R-:W-:Y:S01]  /*7a10*/  VIADD R3, R24, 0x3d ;  /* 0x0000003d18037836 */ /* 0x000fe20000000000 */
[----:B------:R-:W-:Y:S01]  /*7a20*/  IADD3 R14, P6, PT, R17, R2, RZ ;  /* 0x00000002110e7210 */ /* 0x000fe20007fde0ff */
[----:B------:R1:W-:Y:S01]  /*7a30*/  @P2 STG.E.U8 desc[UR8][R12.64], R25 ;  /* 0x000000190c002986 */ /* 0x0003e2000c101108 */
[----:B0-----:R-:W-:Y:S02]  /*7a40*/  VIADD R7, R19, UR5 ;  /* 0x0000000513077c36 */ /* 0x001fe40008000000 */
[----:B------:R-:W-:Y:S02]  /*7a50*/  ISETP.LT.AND P2, PT, R3, UR15, !P0 ;  /* 0x0000000f03007c0c */ /* 0x000fe4000c741270 */
[----:B------:R-:W-:Y:S01]  /*7a60*/  VIADD R3, R7, UR5 ;  /* 0x0000000507037c36 */ /* 0x000fe20008000000 */
[----:B------:R-:W-:-:S02]  /*7a70*/  LEA.HI.X.SX32 R15, R17, R0, 0x1, P6 ;  /* 0x00000000110f7211 */ /* 0x000fc400030f0eff */
[----:B------:R-:W-:Y:S01]  /*7a80*/  PRMT R23, R8, 0x7773, RZ ;  /* 0x0000777308177816 */ /* 0x000fe200000000ff */
[----:B------:R-:W-:Y:S01]  /*7a90*/  VIADD R17, R3, UR5 ;  /* 0x0000000503117c36 */ /* 0x000fe20008000000 */
[----:B------:R-:W-:-:S03]  /*7aa0*/  IADD3 R4, P6, PT, R19, R2, RZ ;  /* 0x0000000213047210 */ /* 0x000fc60007fde0ff */
[----:B------:R0:W-:Y:S01]  /*7ab0*/  @P1 STG.E.U8 desc[UR8][R14.64], R23 ;  /* 0x000000170e001986 */ /* 0x0001e2000c101108 */
[----:B------:R-:W-:Y:S01]  /*7ac0*/  LEA.HI.X.SX32 R5, R19, R0, 0x1, P6 ;  /* 0x0000000013057211 */ /* 0x000fe200030f0eff */
[----:B------:R-:W-:Y:S01]  /*7ad0*/  VIADD R19, R17, UR5 ;  /* 0x0000000511137c36 */ /* 0x000fe20008000000 */
[-C--:B------:R-:W-:Y:S02]  /*7ae0*/  IADD3 R6, P1, PT, R7, R2.reuse, RZ ;  /* 0x0000000207067210 */ /* 0x080fe40007f3e0ff */
[----:B-1----:R-:W-:Y:S01]  /*7af0*/  IADD3 R12, P6, PT, R3, R2, RZ ;  /* 0x00000002030c7210 */ /* 0x002fe20007fde0ff */
[C---:B------:R-:W-:Y:S01]  /*7b00*/  VIADD R8, R24.reuse, 0x3e ;  /* 0x0000003e18087836 */ /* 0x040fe20000000000 */
[-C--:B------:R-:W-:Y:S01]  /*7b10*/  LEA.HI.X.SX32 R7, R7, R0.reuse, 0x1, P1 ;  /* 0x0000000007077211 */ /* 0x080fe200008f0eff */
[----:B------:R-:W-:Y:S01]  /*7b20*/  VIADD R21, R19, UR5 ;  /* 0x0000000513157c36 */ /* 0x000fe20008000000 */
[----:B------:R-:W-:Y:S01]  /*7b30*/  LEA.HI.X.SX32 R13, R3, R0, 0x1, P6 ;  /* 0x00000000030d7211 */ /* 0x000fe200030f0eff */
[----:B------:R-:W-:Y:S01]  /*7b40*/  VIADD R3, R24, 0x3f ;  /* 0x0000003f18037836 */ /* 0x000fe20000000000 */
[----:B------:R-:W-:-:S02]  /*7b50*/  IADD3 R16, P6, PT, R17, R2, RZ ;  /* 0x0000000211107210 */ /* 0x000fc40007fde0ff */
[----:B0-----:R-:W-:Y:S02]  /*7b60*/  IADD3 R14, P1, PT, R19, R2, RZ ;  /* 0x00000002130e7210 */ /* 0x001fe40007f3e0ff */
[-C--:B------:R-:W-:Y:S02]  /*7b70*/  LEA.HI.X.SX32 R17, R17, R0.reuse, 0x1, P6 ;  /* 0x0000000011117211 */ /* 0x080fe400030f0eff */
[----:B------:R-:W-:Y:S02]  /*7b80*/  LEA.HI.X.SX32 R15, R19, R0, 0x1, P1 ;  /* 0x00000000130f7211 */ /* 0x000fe400008f0eff */
[----:B------:R-:W-:Y:S02]  /*7b90*/  ISETP.LT.AND P1, PT, R8, UR15, !P0 ;  /* 0x0000000f08007c0c */ /* 0x000fe4000c721270 */
[----:B------:R-:W-:Y:S02]  /*7ba0*/  IADD3 R2, P6, PT, R21, R2, RZ ;  /* 0x0000000215027210 */ /* 0x000fe40007fde0ff */
[----:B------:R-:W-:-:S02]  /*7bb0*/  ISETP.LT.AND P0, PT, R3, UR15, !P0 ;  /* 0x0000000f03007c0c */ /* 0x000fc4000c701270 */
[----:B------:R-:W-:Y:S02]  /*7bc0*/  PRMT R25, R9, 0x7772, RZ ;  /* 0x0000777209197816 */ /* 0x000fe400000000ff */
[----:B------:R-:W-:Y:S02]  /*7bd0*/  LEA.HI.X.SX32 R3, R21, R0, 0x1, P6 ;  /* 0x0000000015037211 */ /* 0x000fe400030f0eff */
[----:B------:R-:W-:Y:S02]  /*7be0*/  PRMT R23, R9, 0x7773, RZ ;  /* 0x0000777309177816 */ /* 0x000fe400000000ff */
[C---:B------:R-:W-:Y:S02]  /*7bf0*/  PRMT R21, R10.reuse, 0x7772, RZ ;  /* 0x000077720a157816 */ /* 0x040fe400000000ff */
[----:B------:R-:W-:Y:S02]  /*7c00*/  PRMT R19, R10, 0x7773, RZ ;  /* 0x000077730a137816 */ /* 0x000fe400000000ff */
[C---:B------:R-:W-:Y:S01]  /*7c10*/  PRMT R9, R11.reuse, 0x7773, RZ ;  /* 0x000077730b097816 */ /* 0x040fe200000000ff */
[----:B------:R0:W-:Y:S01]  /*7c20*/  @P5 STG.E.U8 desc[UR8][R4.64], R25 ;  /* 0x0000001904005986 */ /* 0x0001e2000c101108 */
[----:B------:R-:W-:-:S03]  /*7c30*/  PRMT R11, R11, 0x7772, RZ ;  /* 0x000077720b0b7816 */ /* 0x000fc600000000ff */
[----:B------:R0:W-:Y:S04]  /*7c40*/  @P4 STG.E.U8 desc[UR8][R6.64], R23 ;  /* 0x0000001706004986 */ /* 0x0001e8000c101108 */
[----:B------:R0:W-:Y:S04]  /*7c50*/  @P3 STG.E.U8 desc[UR8][R12.64], R21 ;  /* 0x000000150c003986 */ /* 0x0001e8000c101108 */
[----:B------:R0:W-:Y:S04]  /*7c60*/  @P2 STG.E.U8 desc[UR8][R16.64], R19 ;  /* 0x0000001310002986 */ /* 0x0001e8000c101108 */
[----:B------:R0:W-:Y:S01]  /*7c70*/  @P1 STG.E.U8 desc[UR8][R14.64], R11 ;  /* 0x0000000b0e001986 */ /* 0x0001e2000c101108 */
[----:B------:R-:W-:Y:S05]  /*7c80*/  @!P0 EXIT ;  /* 0x000000000000894d */ /* 0x000fea0003800000 */
[----:B------:R-:W-:Y:S01]  /*7c90*/  STG.E.U8 desc[UR8][R2.64], R9 ;  /* 0x0000000902007986 */ /* 0x000fe2000c101108 */
[----:B------:R-:W-:Y:S05]  /*7ca0*/  EXIT ;  /* 0x000000000000794d */ /* 0x000fea0003800000 */
.L_x_3:
[----:B------:R-:W-:-:S00]  /*7cb0*/  BRA `(.L_x_3) ;  /* 0xfffffffc00fc7947 */ /* 0x000fc0000383ffff */
[----:B------:R-:W-:-:S00]  /*7cc0*/  NOP ;  /* 0x0000000000007918 */ /* 0x000fc00000000000 */
        /* <DEDUP_REMOVED lines=11> */
.L_x_4:


//--------------------- .nv.shared.matmul_kernel  --------------------------
	.section	.nv.shared.matmul_kernel,"aw",@nobits
	.sectionflags	@""
	.align	16
	.zero		1024


//--------------------- .nv.shared.reserved.0     --------------------------
	.section	.nv.shared.reserved.0,"aw",@nobits
	.weak		__nv_reservedSMEM_offset_0_alias
	.size		__nv_reservedSMEM_offset_0_alias, 0, 64
	.other		__nv_reservedSMEM_offset_0_alias,@"STO_CUDA_RESERVED_SHARED STV_DEFAULT"
__nv_reservedSMEM_offset_0_alias:
	.zero		0
	.zero		64


//--------------------- .nv.constant0.matmul_kernel --------------------------
	.section	.nv.constant0.matmul_kernel,"a",@progbits
	.sectionflags	@""
	.align	4
.nv.constant0.matmul_kernel:
	.zero		976


//--------------------- SYMBOLS --------------------------

	.type		.nv.reservedSmem.offset0,@object
	.size		.nv.reservedSmem.offset0,0x4
	.type		.nv.reservedSmem.cap,@object
	.size		.nv.reservedSmem.cap,0x4
